	.headerflags	@"EF_CUDA_TEXMODE_UNIFIED EF_CUDA_64BIT_ADDRESS EF_CUDA_ACCELERATORS EF_CUDA_SM90 EF_CUDA_VIRTUAL_SM(EF_CUDA_SM90)"
	.elftype	@"ET_EXEC"


//--------------------- .nv.info                  --------------------------
	.section	.nv.info,"",@"SHT_CUDA_INFO"
	.align	4


	//----- nvinfo : EIATTR_REGCOUNT
	.align		4
        /*0000*/ 	.byte	0x04, 0x2f
        /*0002*/ 	.short	(.L_1 - .L_0)
	.align		4
.L_0:
        /*0004*/ 	.word	index@(triton_mm)
        /*0008*/ 	.word	0x00000040


	//----- nvinfo : EIATTR_MIN_STACK_SIZE
	.align		4
.L_1:
        /*000c*/ 	.byte	0x04, 0x12
        /*000e*/ 	.short	(.L_3 - .L_2)
	.align		4
.L_2:
        /*0010*/ 	.word	index@(triton_mm)
        /*0014*/ 	.word	0x00000000


	//----- nvinfo : EIATTR_FRAME_SIZE
	.align		4
.L_3:
        /*0018*/ 	.byte	0x04, 0x11
        /*001a*/ 	.short	(.L_5 - .L_4)
	.align		4
.L_4:
        /*001c*/ 	.word	index@(triton_mm)
        /*0020*/ 	.word	0x00000000


	//----- nvinfo : EIATTR_MIN_STACK_SIZE
	.align		4
.L_5:
        /*0024*/ 	.byte	0x04, 0x12
        /*0026*/ 	.short	(.L_7 - .L_6)
	.align		4
.L_6:
        /*0028*/ 	.word	index@(triton_mm)
        /*002c*/ 	.word	0x00000000
.L_7:


//--------------------- .nv.info.triton_mm        --------------------------
	.section	.nv.info.triton_mm,"",@"SHT_CUDA_INFO"
	.sectionflags	@""
	.align	4


	//----- nvinfo : EIATTR_CUDA_API_VERSION
	.align		4
        /*0000*/ 	.byte	0x04, 0x37
        /*0002*/ 	.short	(.L_9 - .L_8)
.L_8:
        /*0004*/ 	.word	0x0000007c


	//----- nvinfo : EIATTR_KPARAM_INFO
	.align		4
.L_9:
        /*0008*/ 	.byte	0x04, 0x17
        /*000a*/ 	.short	(.L_11 - .L_10)
.L_10:
        /*000c*/ 	.word	0x00000000
        /*0010*/ 	.short	0x0004
        /*0012*/ 	.short	0x001c
        /*0014*/ 	.byte	0x00, 0xf0, 0x11, 0x00


	//----- nvinfo : EIATTR_KPARAM_INFO
	.align		4
.L_11:
        /*0018*/ 	.byte	0x04, 0x17
        /*001a*/ 	.short	(.L_13 - .L_12)
.L_12:
        /*001c*/ 	.word	0x00000000
        /*0020*/ 	.short	0x0003
        /*0022*/ 	.short	0x0018
        /*0024*/ 	.byte	0x00, 0xf0, 0x11, 0x00


	//----- nvinfo : EIATTR_KPARAM_INFO
	.align		4
.L_13:
        /*0028*/ 	.byte	0x04, 0x17
        /*002a*/ 	.short	(.L_15 - .L_14)
.L_14:
        /*002c*/ 	.word	0x00000000
        /*0030*/ 	.short	0x0002
        /*0032*/ 	.short	0x0010
        /*0034*/ 	.byte	0x00, 0xf0, 0x21, 0x00


	//----- nvinfo : EIATTR_KPARAM_INFO
	.align		4
.L_15:
        /*0038*/ 	.byte	0x04, 0x17
        /*003a*/ 	.short	(.L_17 - .L_16)
.L_16:
        /*003c*/ 	.word	0x00000000
        /*0040*/ 	.short	0x0001
        /*0042*/ 	.short	0x0008
        /*0044*/ 	.byte	0x00, 0xf0, 0x21, 0x00


	//----- nvinfo : EIATTR_KPARAM_INFO
	.align		4
.L_17:
        /*0048*/ 	.byte	0x04, 0x17
        /*004a*/ 	.short	(.L_19 - .L_18)
.L_18:
        /*004c*/ 	.word	0x00000000
        /*0050*/ 	.short	0x0000
        /*0052*/ 	.short	0x0000
        /*0054*/ 	.byte	0x00, 0xf0, 0x21, 0x00


	//----- nvinfo : EIATTR_SPARSE_MMA_MASK
	.align		4
.L_19:
        /*0058*/ 	.byte	0x03, 0x50
        /*005a*/ 	.short	0x0000


	//----- nvinfo : EIATTR_MAXREG_COUNT
	.align		4
        /*005c*/ 	.byte	0x03, 0x1b
        /*005e*/ 	.short	0x00ff


	//----- nvinfo : EIATTR_COOP_GROUP_MASK_REGIDS
	.align		4
        /*0060*/ 	.byte	0x04, 0x29
        /*0062*/ 	.short	(.L_21 - .L_20)


	//   ....[0]....
.L_20:
        /*0064*/ 	.word	0xffffffff


	//----- nvinfo : EIATTR_COOP_GROUP_INSTR_OFFSETS
	.align		4
.L_21:
        /*0068*/ 	.byte	0x04, 0x28
        /*006a*/ 	.short	(.L_23 - .L_22)


	//   ....[0]....
.L_22:
        /*006c*/ 	.word	0x00000b30


	//----- nvinfo : EIATTR_EXIT_INSTR_OFFSETS
	.align		4
.L_23:
        /*0070*/ 	.byte	0x04, 0x1c
        /*0072*/ 	.short	(.L_25 - .L_24)


	//   ....[0]....
.L_24:
        /*0074*/ 	.word	0x00000050


	//   ....[1]....
        /*0078*/ 	.word	0x00001d90


	//   ....[2]....
        /*007c*/ 	.word	0x00001de0


	//----- nvinfo : EIATTR_MAX_THREADS
	.align		4
.L_25:
        /*0080*/ 	.byte	0x04, 0x05
        /*0082*/ 	.short	(.L_27 - .L_26)
.L_26:
        /*0084*/ 	.word	0x00000100
        /*0088*/ 	.word	0x00000001
        /*008c*/ 	.word	0x00000001


	//----- nvinfo : EIATTR_CBANK_PARAM_SIZE
	.align		4
.L_27:
        /*0090*/ 	.byte	0x03, 0x19
        /*0092*/ 	.short	0x0020


	//----- nvinfo : EIATTR_PARAM_CBANK
	.align		4
        /*0094*/ 	.byte	0x04, 0x0a
        /*0096*/ 	.short	(.L_29 - .L_28)
	.align		4
.L_28:
        /*0098*/ 	.word	index@(.nv.constant0.triton_mm)
        /*009c*/ 	.short	0x0210
        /*009e*/ 	.short	0x0020


	//----- nvinfo : EIATTR_SW_WAR
	.align		4
.L_29:
        /*00a0*/ 	.byte	0x04, 0x36
        /*00a2*/ 	.short	(.L_31 - .L_30)
.L_30:
        /*00a4*/ 	.word	0x00000008
.L_31:


//--------------------- .nv.callgraph             --------------------------
	.section	.nv.callgraph,"",@"SHT_CUDA_CALLGRAPH"
	.align	4
	.sectionentsize	8
	.align		4
        /*0000*/ 	.word	0x00000000
	.align		4
        /*0004*/ 	.word	0xffffffff
	.align		4
        /*0008*/ 	.word	0x00000000
	.align		4
        /*000c*/ 	.word	0xfffffffe
	.align		4
        /*0010*/ 	.word	0x00000000
	.align		4
        /*0014*/ 	.word	0xfffffffd
	.align		4
        /*0018*/ 	.word	0x00000000
	.align		4
        /*001c*/ 	.word	0xfffffffc


//--------------------- .text.triton_mm           --------------------------
	.section	.text.triton_mm,"ax",@progbits
	.sectionflags	@"SHF_BARRIERS=1"
	.align	128
        .global         triton_mm
        .type           triton_mm,@function
        .size           triton_mm,(.L_x_2 - triton_mm)
        .other          triton_mm,@"STO_CUDA_ENTRY STV_DEFAULT"
triton_mm:
.text.triton_mm:
[----:B------:R-:W1:Y:S02]  /*0000*/  LDC R1, c[0x0][0x28] ;  /* 0x00000a00ff017b82 */ /* 0x000e640000000800 */
[----:B------:R-:W2:Y:S02]  /*0010*/  LDC.64 R2, c[0x0][0x228] ;  /* 0x00008a00ff027b82 */ /* 0x000ea40000000a00 */
[----:B--2---:R-:W-:-:S04]  /*0020*/  IMAD.IADD R0, R3, 0x1, R2 ;  /* 0x0000000103007824 */ /* 0x004fc800078e0202 */
[----:B------:R-:W-:-:S05]  /*0030*/  IMAD R2, R0, 0xc00, RZ ;  /* 0x00000c0000027824 */ /* 0x000fca00078e02ff */
[----:B------:R-:W-:-:S13]  /*0040*/  ISETP.NE.AND P0, PT, R2, RZ, PT ;  /* 0x000000ff0200720c */ /* 0x000fda0003f05270 */
[----:B------:R-:W-:Y:S05]  /*0050*/  @!P0 EXIT ;  /* 0x000000000000894d */ /* 0x000fea0003800000 */
[----:B------:R-:W2:Y:S01]  /*0060*/  S2R R10, SR_CTAID.X ;  /* 0x00000000000a7919 */ /* 0x000ea20000002500 */
[----:B------:R-:W-:Y:S01]  /*0070*/  VIADD R2, R0, 0x3f ;  /* 0x0000003f00027836 */ /* 0x000fe20000000000 */
[----:B------:R-:W-:Y:S01]  /*0080*/  IABS R18, R0 ;  /* 0x0000000000127213 */ /* 0x000fe20000000000 */
[----:B------:R-:W3:Y:S01]  /*0090*/  S2UR UR4, SR_CgaCtaId ;  /* 0x00000000000479c3 */ /* 0x000ee20000008800 */
[----:B------:R-:W-:Y:S01]  /*00a0*/  UMOV UR6, 0x400 ;  /* 0x0000040000067882 */ /* 0x000fe20000000000 */
[----:B------:R-:W-:Y:S01]  /*00b0*/  ULDC.64 UR20, c[0x0][0x208] ;  /* 0x0000820000147ab9 */ /* 0x000fe20000000a00 */
[----:B------:R-:W-:Y:S01]  /*00c0*/  SHF.R.S32.HI R3, RZ, 0x1f, R2 ;  /* 0x0000001fff037819 */ /* 0x000fe20000011402 */
[----:B------:R-:W-:Y:S01]  /*00d0*/  IMAD.MOV.U32 R59, RZ, RZ, 0x2 ;  /* 0x00000002ff3b7424 */ /* 0x000fe200078e00ff */
[----:B------:R-:W-:Y:S02]  /*00e0*/  CS2R R24, SRZ ;  /* 0x0000000000187805 */ /* 0x000fe4000001ff00 */
[----:B------:R-:W-:-:S02]  /*00f0*/  CS2R R26, SRZ ;  /* 0x00000000001a7805 */ /* 0x000fc4000001ff00 */
[----:B------:R-:W-:Y:S02]  /*0100*/  LEA.HI R3, R3, R2, RZ, 0x6 ;  /* 0x0000000203037211 */ /* 0x000fe400078f30ff */
[----:B------:R-:W-:Y:S02]  /*0110*/  CS2R R28, SRZ ;  /* 0x00000000001c7805 */ /* 0x000fe4000001ff00 */
[----:B------:R-:W-:Y:S02]  /*0120*/  CS2R R30, SRZ ;  /* 0x00000000001e7805 */ /* 0x000fe4000001ff00 */
[----:B------:R-:W-:Y:S02]  /*0130*/  CS2R R32, SRZ ;  /* 0x0000000000207805 */ /* 0x000fe4000001ff00 */
[----:B------:R-:W-:Y:S02]  /*0140*/  CS2R R34, SRZ ;  /* 0x0000000000227805 */ /* 0x000fe4000001ff00 */
[----:B------:R-:W-:-:S02]  /*0150*/  CS2R R36, SRZ ;  /* 0x0000000000247805 */ /* 0x000fc4000001ff00 */
[----:B------:R-:W-:Y:S02]  /*0160*/  CS2R R38, SRZ ;  /* 0x0000000000267805 */ /* 0x000fe4000001ff00 */
[----:B------:R-:W-:Y:S02]  /*0170*/  CS2R R40, SRZ ;  /* 0x0000000000287805 */ /* 0x000fe4000001ff00 */
[----:B------:R-:W-:Y:S02]  /*0180*/  CS2R R42, SRZ ;  /* 0x00000000002a7805 */ /* 0x000fe4000001ff00 */
[----:B------:R-:W-:Y:S02]  /*0190*/  CS2R R44, SRZ ;  /* 0x00000000002c7805 */ /* 0x000fe4000001ff00 */
[----:B------:R-:W-:Y:S02]  /*01a0*/  CS2R R46, SRZ ;  /* 0x00000000002e7805 */ /* 0x000fe4000001ff00 */
[----:B------:R-:W-:-:S02]  /*01b0*/  CS2R R48, SRZ ;  /* 0x0000000000307805 */ /* 0x000fc4000001ff00 */
[----:B------:R-:W-:Y:S02]  /*01c0*/  CS2R R50, SRZ ;  /* 0x0000000000327805 */ /* 0x000fe4000001ff00 */
[----:B------:R-:W-:Y:S02]  /*01d0*/  CS2R R52, SRZ ;  /* 0x0000000000347805 */ /* 0x000fe4000001ff00 */
[----:B------:R-:W-:Y:S01]  /*01e0*/  CS2R R54, SRZ ;  /* 0x0000000000367805 */ /* 0x000fe2000001ff00 */
[----:B---3--:R-:W-:-:S03]  /*01f0*/  UPRMT UR6, UR4, 0x654, UR6 ;  /* 0x0000065404067896 */ /* 0x008fc60008000006 */
[----:B------:R-:W-:Y:S01]  /*0200*/  UMOV UR4, 0xffffffff ;  /* 0xffffffff00047882 */ /* 0x000fe20000000000 */
[----:B------:R-:W-:Y:S01]  /*0210*/  UIADD3 UR22, UR6, 0x4000, URZ ;  /* 0x0000400006167890 */ /* 0x000fe2000fffe03f */
[C---:B--2---:R-:W-:Y:S01]  /*0220*/  IMAD.HI R4, R10.reuse, 0x2aaaaaab, RZ ;  /* 0x2aaaaaab0a047827 */ /* 0x044fe200078e02ff */
[----:B------:R-:W-:-:S04]  /*0230*/  ISETP.GE.AND P2, PT, R10, RZ, PT ;  /* 0x000000ff0a00720c */ /* 0x000fc80003f46270 */
[----:B------:R-:W-:-:S04]  /*0240*/  SHF.R.U32.HI R5, RZ, 0x1f, R4 ;  /* 0x0000001fff057819 */ /* 0x000fc80000011604 */
[----:B------:R-:W-:-:S05]  /*0250*/  LEA.HI.SX32 R5, R4, R5, 0x1b ;  /* 0x0000000504057211 */ /* 0x000fca00078fdaff */
[----:B------:R-:W-:-:S05]  /*0260*/  IMAD.SHL.U32 R4, R5, 0x8, RZ ;  /* 0x0000000805047824 */ /* 0x000fca00078e00ff */
[----:B------:R-:W-:-:S04]  /*0270*/  LEA.HI.SX32 R3, R3, -R4, 0x1a ;  /* 0x8000000403037211 */ /* 0x000fc800078fd2ff */
[----:B------:R-:W-:-:S04]  /*0280*/  VIMNMX R6, R3, 0x8, PT ;  /* 0x0000000803067848 */ /* 0x000fc80003fe0100 */
[-C--:B------:R-:W-:Y:S02]  /*0290*/  IABS R14, R6.reuse ;  /* 0x00000006000e7213 */ /* 0x080fe40000000000 */
[----:B------:R-:W-:Y:S02]  /*02a0*/  IABS R8, R6 ;  /* 0x0000000600087213 */ /* 0x000fe40000000000 */
[----:B------:R-:W2:Y:S03]  /*02b0*/  I2F.RP R7, R14 ;  /* 0x0000000e00077306 */ /* 0x000ea60000209400 */
[----:B------:R-:W-:-:S05]  /*02c0*/  IMAD.MOV R12, RZ, RZ, -R8 ;  /* 0x000000ffff0c7224 */ /* 0x000fca00078e0a08 */
[----:B------:R-:W3:Y:S08]  /*02d0*/  I2F.RP R8, R18 ;  /* 0x0000001200087306 */ /* 0x000ef00000209400 */
[----:B--2---:R-:W2:Y:S08]  /*02e0*/  MUFU.RCP R7, R7 ;  /* 0x0000000700077308 */ /* 0x004eb00000001000 */
[----:B---3--:R-:W-:Y:S01]  /*02f0*/  MUFU.RCP R8, R8 ;  /* 0x0000000800087308 */ /* 0x008fe20000001000 */
[----:B--2---:R-:W-:Y:S01]  /*0300*/  VIADD R2, R7, 0xffffffe ;  /* 0x0ffffffe07027836 */ /* 0x004fe20000000000 */
[----:B------:R-:W-:-:S06]  /*0310*/  IABS R7, R10 ;  /* 0x0000000a00077213 */ /* 0x000fcc0000000000 */
[----:B------:R2:W3:Y:S02]  /*0320*/  F2I.FTZ.U32.TRUNC.NTZ R3, R2 ;  /* 0x0000000200037305 */ /* 0x0004e4000021f000 */
[----:B--2---:R-:W-:Y:S02]  /*0330*/  IMAD.MOV.U32 R2, RZ, RZ, RZ ;  /* 0x000000ffff027224 */ /* 0x004fe400078e00ff */
[----:B---3--:R-:W-:-:S04]  /*0340*/  IMAD.MOV R9, RZ, RZ, -R3 ;  /* 0x000000ffff097224 */ /* 0x008fc800078e0a03 */
[----:B------:R-:W-:-:S04]  /*0350*/  IMAD R9, R9, R14, RZ ;  /* 0x0000000e09097224 */ /* 0x000fc800078e02ff */
[----:B------:R-:W-:-:S04]  /*0360*/  IMAD.HI.U32 R3, R3, R9, R2 ;  /* 0x0000000903037227 */ /* 0x000fc800078e0002 */
[----:B------:R-:W-:Y:S02]  /*0370*/  IMAD R9, R5, -0xc0, R10 ;  /* 0xffffff4005097824 */ /* 0x000fe400078e020a */
[----:B------:R-:W-:-:S03]  /*0380*/  IMAD.HI.U32 R2, R3, R7, RZ ;  /* 0x0000000703027227 */ /* 0x000fc600078e00ff */
[----:B------:R-:W-:Y:S01]  /*0390*/  IABS R16, R9 ;  /* 0x0000000900107213 */ /* 0x000fe20000000000 */
[----:B------:R-:W-:Y:S02]  /*03a0*/  IMAD R7, R2, R12, R7 ;  /* 0x0000000c02077224 */ /* 0x000fe400078e0207 */
[----:B------:R-:W2:Y:S01]  /*03b0*/  S2R R2, SR_TID.X ;  /* 0x0000000000027919 */ /* 0x000ea20000002100 */
[----:B------:R-:W-:Y:S01]  /*03c0*/  VIADD R5, R8, 0xffffffe ;  /* 0x0ffffffe08057836 */ /* 0x000fe20000000000 */
[----:B------:R-:W-:Y:S01]  /*03d0*/  LOP3.LUT R8, RZ, R6, RZ, 0x33, !PT ;  /* 0x00000006ff087212 */ /* 0x000fe200078e33ff */
[----:B------:R-:W-:Y:S01]  /*03e0*/  IMAD.HI.U32 R3, R3, R16, RZ ;  /* 0x0000001003037227 */ /* 0x000fe200078e00ff */
[----:B------:R-:W-:-:S03]  /*03f0*/  ISETP.GT.U32.AND P0, PT, R14, R7, PT ;  /* 0x000000070e00720c */ /* 0x000fc60003f04070 */
[----:B------:R-:W-:Y:S01]  /*0400*/  IMAD R10, R3, R12, R16 ;  /* 0x0000000c030a7224 */ /* 0x000fe200078e0210 */
[----:B------:R-:W3:Y:S04]  /*0410*/  F2I.FTZ.U32.TRUNC.NTZ R5, R5 ;  /* 0x0000000500057305 */ /* 0x000ee8000021f000 */
[----:B------:R-:W-:-:S05]  /*0420*/  ISETP.GT.U32.AND P1, PT, R14, R10, PT ;  /* 0x0000000a0e00720c */ /* 0x000fca0003f24070 */
[----:B------:R-:W-:-:S05]  /*0430*/  @!P0 IMAD.IADD R7, R7, 0x1, -R14 ;  /* 0x0000000107078824 */ /* 0x000fca00078e0a0e */
[----:B------:R-:W-:Y:S01]  /*0440*/  ISETP.GT.U32.AND P0, PT, R14, R7, PT ;  /* 0x000000070e00720c */ /* 0x000fe20003f04070 */
[----:B---3--:R-:W-:Y:S02]  /*0450*/  IMAD.MOV R11, RZ, RZ, -R5 ;  /* 0x000000ffff0b7224 */ /* 0x008fe400078e0a05 */
[----:B------:R-:W-:Y:S02]  /*0460*/  @!P1 IMAD.IADD R10, R10, 0x1, -R14 ;  /* 0x000000010a0a9824 */ /* 0x000fe400078e0a0e */
[----:B------:R-:W-:Y:S01]  /*0470*/  @!P1 VIADD R3, R3, 0x1 ;  /* 0x0000000103039836 */ /* 0x000fe20000000000 */
[--C-:B--2---:R-:W-:Y:S02]  /*0480*/  SHF.R.U32.HI R12, RZ, 0x2, R2.reuse ;  /* 0x00000002ff0c7819 */ /* 0x104fe40000011602 */
[----:B------:R-:W-:-:S05]  /*0490*/  SHF.R.U32.HI R21, RZ, 0x4, R2 ;  /* 0x00000004ff157819 */ /* 0x000fca0000011602 */
[----:B------:R-:W-:Y:S01]  /*04a0*/  @!P0 IMAD.IADD R7, R7, 0x1, -R14 ;  /* 0x0000000107078824 */ /* 0x000fe200078e0a0e */
[----:B------:R-:W-:Y:S02]  /*04b0*/  ISETP.NE.AND P0, PT, R6, RZ, PT ;  /* 0x000000ff0600720c */ /* 0x000fe40003f05270 */
[----:B------:R-:W-:Y:S01]  /*04c0*/  SGXT.U32 R12, R12, 0x6 ;  /* 0x000000060c0c781a */ /* 0x000fe20000000000 */
[----:B------:R-:W-:Y:S01]  /*04d0*/  @!P2 IMAD.MOV R7, RZ, RZ, -R7 ;  /* 0x000000ffff07a224 */ /* 0x000fe200078e0a07 */
[----:B------:R-:W-:Y:S01]  /*04e0*/  LOP3.LUT R6, R9, R6, RZ, 0x3c, !PT ;  /* 0x0000000609067212 */ /* 0x000fe200078e3cff */
[----:B------:R-:W-:Y:S01]  /*04f0*/  IMAD.MOV.U32 R9, RZ, RZ, R11 ;  /* 0x000000ffff097224 */ /* 0x000fe200078e000b */
[----:B------:R-:W-:Y:S02]  /*0500*/  ISETP.GE.U32.AND P2, PT, R10, R14, PT ;  /* 0x0000000e0a00720c */ /* 0x000fe40003f46070 */
[----:B------:R-:W-:Y:S01]  /*0510*/  SEL R7, R8, R7, !P0 ;  /* 0x0000000708077207 */ /* 0x000fe20004000000 */
[----:B------:R-:W-:Y:S01]  /*0520*/  IMAD R9, R9, R18, RZ ;  /* 0x0000001209097224 */ /* 0x000fe200078e02ff */
[----:B------:R-:W-:-:S02]  /*0530*/  ISETP.GE.AND P3, PT, R6, RZ, PT ;  /* 0x000000ff0600720c */ /* 0x000fc40003f66270 */
[----:B------:R-:W-:Y:S01]  /*0540*/  IABS R10, R0 ;  /* 0x00000000000a7213 */ /* 0x000fe20000000000 */
[----:B------:R-:W-:Y:S01]  /*0550*/  IMAD.IADD R7, R4, 0x1, R7 ;  /* 0x0000000104077824 */ /* 0x000fe200078e0207 */
[----:B------:R-:W-:Y:S01]  /*0560*/  SGXT.U32 R21, R21, 0x1 ;  /* 0x000000011515781a */ /* 0x000fe20000000000 */
[----:B------:R-:W-:Y:S02]  /*0570*/  IMAD.MOV.U32 R4, RZ, RZ, RZ ;  /* 0x000000ffff047224 */ /* 0x000fe400078e00ff */
[----:B------:R-:W-:Y:S02]  /*0580*/  IMAD.SHL.U32 R7, R7, 0x40, RZ ;  /* 0x0000004007077824 */ /* 0x000fe400078e00ff */
[----:B------:R-:W-:-:S03]  /*0590*/  IMAD.HI.U32 R4, R5, R9, R4 ;  /* 0x0000000905047227 */ /* 0x000fc600078e0004 */
[----:B------:R-:W-:Y:S01]  /*05a0*/  LOP3.LUT R11, R7, R12, RZ, 0xfc, !PT ;  /* 0x0000000c070b7212 */ /* 0x000fe200078efcff */
[----:B------:R-:W-:Y:S02]  /*05b0*/  IMAD.MOV R10, RZ, RZ, -R10 ;  /* 0x000000ffff0a7224 */ /* 0x000fe400078e0a0a */
[----:B------:R-:W-:Y:S01]  /*05c0*/  @P2 VIADD R3, R3, 0x1 ;  /* 0x0000000103032836 */ /* 0x000fe20000000000 */
[----:B------:R-:W-:Y:S02]  /*05d0*/  IABS R6, R11 ;  /* 0x0000000b00067213 */ /* 0x000fe40000000000 */
[----:B------:R-:W-:Y:S01]  /*05e0*/  ISETP.GE.AND P2, PT, R11, RZ, PT ;  /* 0x000000ff0b00720c */ /* 0x000fe20003f46270 */
[----:B------:R-:W-:Y:S02]  /*05f0*/  @!P3 IMAD.MOV R3, RZ, RZ, -R3 ;  /* 0x000000ffff03b224 */ /* 0x000fe400078e0a03 */
[----:B------:R-:W-:Y:S02]  /*0600*/  IMAD.MOV.U32 R5, RZ, RZ, R6 ;  /* 0x000000ffff057224 */ /* 0x000fe400078e0006 */
[----:B------:R-:W-:Y:S01]  /*0610*/  IMAD.MOV.U32 R6, RZ, RZ, R10 ;  /* 0x000000ffff067224 */ /* 0x000fe200078e000a */
[----:B------:R-:W-:Y:S01]  /*0620*/  SEL R3, R8, R3, !P0 ;  /* 0x0000000308037207 */ /* 0x000fe20004000000 */
[----:B------:R-:W-:Y:S01]  /*0630*/  IMAD.HI.U32 R4, R4, R5, RZ ;  /* 0x0000000504047227 */ /* 0x000fe200078e00ff */
[----:B------:R-:W2:Y:S01]  /*0640*/  LDC.64 R10, c[0x0][0x210] ;  /* 0x00008400ff0a7b82 */ /* 0x000ea20000000a00 */
[----:B------:R-:W-:-:S02]  /*0650*/  ISETP.NE.AND P0, PT, R0, RZ, PT ;  /* 0x000000ff0000720c */ /* 0x000fc40003f05270 */
[----:B------:R-:W-:Y:S01]  /*0660*/  IMAD R5, R4, R6, R5 ;  /* 0x0000000604057224 */ /* 0x000fe200078e0205 */
[----:B------:R-:W-:Y:S01]  /*0670*/  LOP3.LUT R6, R12, 0x40, RZ, 0xfc, !PT ;  /* 0x000000400c067812 */ /* 0x000fe200078efcff */
[----:B------:R-:W-:-:S03]  /*0680*/  IMAD.SHL.U32 R3, R3, 0x80, RZ ;  /* 0x0000008003037824 */ /* 0x000fc600078e00ff */
[----:B------:R-:W-:Y:S02]  /*0690*/  ISETP.GT.U32.AND P1, PT, R18, R5, PT ;  /* 0x000000051200720c */ /* 0x000fe40003f24070 */
[----:B------:R-:W-:Y:S02]  /*06a0*/  LOP3.LUT R20, R3, R12, RZ, 0xfc, !PT ;  /* 0x0000000c03147212 */ /* 0x000fe400078efcff */
[----:B------:R-:W-:-:S03]  /*06b0*/  LOP3.LUT R22, R3, 0x40, R12, 0xfe, !PT ;  /* 0x0000004003167812 */ /* 0x000fc600078efe0c */
[----:B------:R-:W-:-:S04]  /*06c0*/  IMAD.HI R4, R20, 0x2aaaaaab, RZ ;  /* 0x2aaaaaab14047827 */ /* 0x000fc800078e02ff */
[----:B------:R-:W-:Y:S01]  /*06d0*/  IMAD.HI R15, R22, 0x2aaaaaab, RZ ;  /* 0x2aaaaaab160f7827 */ /* 0x000fe200078e02ff */
[----:B------:R-:W-:-:S03]  /*06e0*/  SHF.R.U32.HI R9, RZ, 0x1f, R4 ;  /* 0x0000001fff097819 */ /* 0x000fc60000011604 */
[----:B------:R-:W-:Y:S01]  /*06f0*/  @!P1 IMAD.IADD R5, R5, 0x1, -R18 ;  /* 0x0000000105059824 */ /* 0x000fe200078e0a12 */
[----:B------:R-:W-:Y:S01]  /*0700*/  LEA.HI R13, R4, R9, RZ, 0x17 ;  /* 0x00000009040d7211 */ /* 0x000fe200078fb8ff */
[----:B------:R-:W-:Y:S01]  /*0710*/  IMAD.SHL.U32 R4, R2, 0x8, RZ ;  /* 0x0000000802047824 */ /* 0x000fe200078e00ff */
[----:B------:R-:W3:Y:S01]  /*0720*/  LDC.64 R8, c[0x0][0x218] ;  /* 0x00008600ff087b82 */ /* 0x000ee20000000a00 */
[----:B------:R-:W-:Y:S02]  /*0730*/  SHF.R.U32.HI R16, RZ, 0x1f, R15 ;  /* 0x0000001fff107819 */ /* 0x000fe4000001160f */
[----:B------:R-:W-:Y:S02]  /*0740*/  ISETP.GT.U32.AND P1, PT, R18, R5, PT ;  /* 0x000000051200720c */ /* 0x000fe40003f24070 */
[----:B------:R-:W-:Y:S02]  /*0750*/  LOP3.LUT R17, R4, 0x18, R2, 0x48, !PT ;  /* 0x0000001804117812 */ /* 0x000fe400078e4802 */
[----:B------:R-:W-:Y:S01]  /*0760*/  LEA.HI R15, R15, R16, RZ, 0x17 ;  /* 0x000000100f0f7211 */ /* 0x000fe200078fb8ff */
[----:B------:R-:W-:Y:S01]  /*0770*/  IMAD R16, R13, -0xc00, R20 ;  /* 0xfffff4000d107824 */ /* 0x000fe200078e0214 */
[----:B------:R-:W-:Y:S01]  /*0780*/  LOP3.LUT R13, R4, 0x18, RZ, 0xc0, !PT ;  /* 0x00000018040d7812 */ /* 0x000fe200078ec0ff */
[----:B------:R-:W-:-:S06]  /*0790*/  IMAD R6, R6, 0x20, R17 ;  /* 0x0000002006067824 */ /* 0x000fcc00078e0211 */
[----:B------:R-:W-:Y:S02]  /*07a0*/  @!P1 IMAD.IADD R5, R5, 0x1, -R18 ;  /* 0x0000000105059824 */ /* 0x000fe400078e0a12 */
[----:B------:R-:W-:Y:S01]  /*07b0*/  IMAD R18, R15, -0xc00, R22 ;  /* 0xfffff4000f127824 */ /* 0x000fe200078e0216 */
[--C-:B------:R-:W-:Y:S01]  /*07c0*/  SHF.R.U32.HI R22, RZ, 0x5, R2.reuse ;  /* 0x00000005ff167819 */ /* 0x100fe20000011602 */
[----:B------:R-:W-:Y:S02]  /*07d0*/  IMAD.MOV.U32 R14, RZ, RZ, R5 ;  /* 0x000000ffff0e7224 */ /* 0x000fe400078e0005 */
[----:B------:R-:W-:Y:S01]  /*07e0*/  IMAD R5, R12, 0x20, R17 ;  /* 0x000000200c057824 */ /* 0x000fe200078e0211 */
[----:B------:R-:W-:Y:S01]  /*07f0*/  SHF.R.U32.HI R12, RZ, 0x4, R2 ;  /* 0x00000004ff0c7819 */ /* 0x000fe20000011602 */
[----:B------:R-:W-:Y:S01]  /*0800*/  @!P2 IMAD.MOV R14, RZ, RZ, -R14 ;  /* 0x000000ffff0ea224 */ /* 0x000fe200078e0a0e */
[----:B------:R-:W-:Y:S01]  /*0810*/  @!P0 LOP3.LUT R14, RZ, R0, RZ, 0x33, !PT ;  /* 0x00000000ff0e8212 */ /* 0x000fe200078e33ff */
[--C-:B------:R-:W-:Y:S01]  /*0820*/  IMAD R17, R16, 0xc00, R13.reuse ;  /* 0x00000c0010117824 */ /* 0x100fe200078e020d */
[----:B------:R-:W-:Y:S01]  /*0830*/  SGXT.U32 R12, R12, 0x4 ;  /* 0x000000040c0c781a */ /* 0x000fe20000000000 */
[--C-:B------:R-:W-:Y:S01]  /*0840*/  IMAD R19, R18, 0xc00, R13.reuse ;  /* 0x00000c0012137824 */ /* 0x100fe200078e020d */
[----:B------:R-:W-:Y:S01]  /*0850*/  LOP3.LUT R20, R22, 0x7fffffc, RZ, 0xc0, !PT ;  /* 0x07fffffc16147812 */ /* 0x000fe200078ec0ff */
[----:B------:R-:W-:Y:S01]  /*0860*/  IMAD R15, R14, 0xc00, R13 ;  /* 0x00000c000e0f7824 */ /* 0x000fe200078e020d */
[----:B------:R-:W-:Y:S01]  /*0870*/  LOP3.LUT R7, R7, R12, RZ, 0xfc, !PT ;  /* 0x0000000c07077212 */ /* 0x000fe200078efcff */
[----:B---3--:R-:W-:Y:S01]  /*0880*/  IMAD.WIDE R12, R17, 0x2, R8 ;  /* 0x00000002110c7825 */ /* 0x008fe200078e0208 */
[----:B------:R-:W-:-:S03]  /*0890*/  LEA R17, R6, UR6, 0x1 ;  /* 0x0000000606117c11 */ /* 0x000fc6000f8e08ff */
[----:B--2---:R-:W-:Y:S01]  /*08a0*/  IMAD.WIDE R10, R15, 0x2, R10 ;  /* 0x000000020f0a7825 */ /* 0x004fe200078e020a */
[----:B------:R-:W-:-:S03]  /*08b0*/  IADD3 R23, P1, R12, 0xc0, RZ ;  /* 0x000000c00c177810 */ /* 0x000fc60007f3e0ff */
[----:B------:R-:W-:Y:S01]  /*08c0*/  IMAD.WIDE R14, R19, 0x2, R8 ;  /* 0x00000002130e7825 */ /* 0x000fe200078e0208 */
[----:B------:R-:W-:Y:S02]  /*08d0*/  LEA R8, R5, UR6, 0x1 ;  /* 0x0000000605087c11 */ /* 0x000fe4000f8e08ff */
[----:B------:R-:W-:Y:S01]  /*08e0*/  IADD3 R57, P0, R10, 0xc0, RZ ;  /* 0x000000c00a397810 */ /* 0x000fe20007f1e0ff */
[----:B------:R-:W-:Y:S02]  /*08f0*/  IMAD.X R58, RZ, RZ, R13, P1 ;  /* 0x000000ffff3a7224 */ /* 0x000fe400008e060d */
[----:B------:R-:W-:Y:S01]  /*0900*/  @!PT LDS RZ, [RZ] ;  /* 0x00000000fffff984 */ /* 0x000fe20000000800 */
[----:B------:R-:W-:Y:S01]  /*0910*/  @!PT LDS RZ, [RZ] ;  /* 0x00000000fffff984 */ /* 0x000fe20000000800 */
[----:B------:R-:W-:Y:S01]  /*0920*/  @!PT LDS RZ, [RZ] ;  /* 0x00000000fffff984 */ /* 0x000fe20000000800 */
[----:B------:R-:W-:Y:S01]  /*0930*/  LDGSTS.E.BYPASS.128 [R8], desc[UR20][R10.64] ;  /* 0x000000000a087fae */ /* 0x000fe2000b901c54 */
[----:B------:R-:W-:Y:S02]  /*0940*/  IMAD.MOV.U32 R9, RZ, RZ, -0x20 ;  /* 0xffffffe0ff097424 */ /* 0x000fe400078e00ff */
[----:B------:R-:W-:Y:S01]  /*0950*/  IMAD.X R60, RZ, RZ, R11, P0 ;  /* 0x000000ffff3c7224 */ /* 0x000fe200000e060b */
[----:B------:R-:W0:Y:S01]  /*0960*/  LDGDEPBAR ;  /* 0x00000000000079af */ /* 0x000e220000000000 */
[----:B------:R-:W-:-:S03]  /*0970*/  IADD3 R56, P0, R14, 0xc0, RZ ;  /* 0x000000c00e387810 */ /* 0x000fc60007f1e0ff */
[----:B------:R-:W-:Y:S02]  /*0980*/  LDGSTS.E.BYPASS.128 [R8+0x4000], desc[UR20][R12.64] ;  /* 0x040000000c087fae */ /* 0x000fe4000b901c54 */
[----:B------:R-:W-:Y:S02]  /*0990*/  IMAD.X R61, RZ, RZ, R15, P0 ;  /* 0x000000ffff3d7224 */ /* 0x000fe400000e060f */
[----:B------:R-:W-:Y:S04]  /*09a0*/  LDGSTS.E.BYPASS.128 [R17+0x4000], desc[UR20][R14.64] ;  /* 0x040000000e117fae */ /* 0x000fe8000b901c54 */
[----:B------:R-:W0:Y:S01]  /*09b0*/  LDGDEPBAR ;  /* 0x00000000000079af */ /* 0x000e220000000000 */
[----:B------:R-:W-:Y:S06]  /*09c0*/  BAR.SYNC.DEFER_BLOCKING 0x0 ;  /* 0x0000000000007b1d */ /* 0x000fec0000010000 */
[----:B------:R-:W-:Y:S01]  /*09d0*/  @!PT LDS RZ, [RZ] ;  /* 0x00000000fffff984 */ /* 0x000fe20000000800 */
[----:B------:R-:W-:Y:S01]  /*09e0*/  @!PT LDS RZ, [RZ] ;  /* 0x00000000fffff984 */ /* 0x000fe20000000800 */
[----:B------:R-:W-:Y:S01]  /*09f0*/  @!PT LDS RZ, [RZ] ;  /* 0x00000000fffff984 */ /* 0x000fe20000000800 */
[----:B------:R-:W-:Y:S04]  /*0a00*/  LDGSTS.E.BYPASS.128 [R8+0x1000], desc[UR20][R10.64+0x40] ;  /* 0x010000400a087fae */ /* 0x000fe8000b901c54 */
[----:B------:R-:W0:Y:S04]  /*0a10*/  LDGDEPBAR ;  /* 0x00000000000079af */ /* 0x000e280000000000 */
[----:B------:R-:W-:Y:S04]  /*0a20*/  LDGSTS.E.BYPASS.128 [R8+0x6000], desc[UR20][R12.64+0x40] ;  /* 0x060000400c087fae */ /* 0x000fe8000b901c54 */
[----:B------:R-:W-:Y:S04]  /*0a30*/  LDGSTS.E.BYPASS.128 [R17+0x6000], desc[UR20][R14.64+0x40] ;  /* 0x060000400e117fae */ /* 0x000fe8000b901c54 */
[----:B------:R-:W0:Y:S01]  /*0a40*/  LDGDEPBAR ;  /* 0x00000000000079af */ /* 0x000e220000000000 */
[----:B------:R-:W-:Y:S06]  /*0a50*/  BAR.SYNC.DEFER_BLOCKING 0x0 ;  /* 0x0000000000007b1d */ /* 0x000fec0000010000 */
[----:B------:R-:W-:Y:S01]  /*0a60*/  @!PT LDS RZ, [RZ] ;  /* 0x00000000fffff984 */ /* 0x000fe20000000800 */
[----:B------:R-:W-:Y:S01]  /*0a70*/  @!PT LDS RZ, [RZ] ;  /* 0x00000000fffff984 */ /* 0x000fe20000000800 */
[----:B------:R-:W-:Y:S01]  /*0a80*/  @!PT LDS RZ, [RZ] ;  /* 0x00000000fffff984 */ /* 0x000fe20000000800 */
[----:B------:R2:W-:Y:S04]  /*0a90*/  LDGSTS.E.BYPASS.128 [R8+0x2000], desc[UR20][R10.64+0x80] ;  /* 0x020000800a087fae */ /* 0x0005e8000b901c54 */
[----:B------:R-:W0:Y:S04]  /*0aa0*/  LDGDEPBAR ;  /* 0x00000000000079af */ /* 0x000e280000000000 */
[----:B------:R3:W-:Y:S04]  /*0ab0*/  LDGSTS.E.BYPASS.128 [R8+0x8000], desc[UR20][R12.64+0x80] ;  /* 0x080000800c087fae */ /* 0x0007e8000b901c54 */
[----:B------:R4:W-:Y:S01]  /*0ac0*/  LDGSTS.E.BYPASS.128 [R17+0x8000], desc[UR20][R14.64+0x80] ;  /* 0x080000800e117fae */ /* 0x0009e2000b901c54 */
[----:B--2---:R-:W-:-:S03]  /*0ad0*/  IMAD.SHL.U32 R10, R2, 0x2, RZ ;  /* 0x00000002020a7824 */ /* 0x004fc600078e00ff */
[----:B------:R-:W0:Y:S02]  /*0ae0*/  LDGDEPBAR ;  /* 0x00000000000079af */ /* 0x000e240000000000 */
[----:B---3--:R-:W-:-:S04]  /*0af0*/  LOP3.LUT R12, R10, 0x100, RZ, 0xc0, !PT ;  /* 0x000001000a0c7812 */ /* 0x008fc800078ec0ff */
[C---:B------:R-:W-:Y:S02]  /*0b00*/  LOP3.LUT R10, R12.reuse, 0x2000000, RZ, 0xfc, !PT ;  /* 0x020000000c0a7812 */ /* 0x040fe400078efcff */
[----:B----4-:R-:W-:-:S07]  /*0b10*/  LOP3.LUT R12, R12, 0x2000002, RZ, 0xfc, !PT ;  /* 0x020000020c0c7812 */ /* 0x010fce00078efcff */
.L_x_0:
[----:B------:R-:W-:Y:S01]  /*0b20*/  UIADD3 UR4, UR4, 0x1, URZ ;  /* 0x0000000104047890 */ /* 0x000fe2000fffe03f */
[----:B------:R-:W2:Y:S01]  /*0b30*/  SHFL.IDX PT, R11, R20, RZ, 0x1f ;  /* 0x00001fff140b7589 */ /* 0x000ea200000e0000 */
[----:B------:R-:W-:Y:S01]  /*0b40*/  IMAD.MOV.U32 R13, RZ, RZ, R10 ;  /* 0x000000ffff0d7224 */ /* 0x000fe200078e000a */
[----:B------:R-:W-:Y:S01]  /*0b50*/  UMOV UR5, URZ ;  /* 0x0000003f00057c82 */ /* 0x000fe20008000000 */
[----:B------:R-:W-:Y:S01]  /*0b60*/  UISETP.GE.AND UP0, UPT, UR4, 0x4, UPT ;  /* 0x000000040400788c */ /* 0x000fe2000bf06270 */
[----:B------:R-:W-:-:S04]  /*0b70*/  DEPBAR.LE SB0, 0x4 ;  /* 0x000081000000791a */ /* 0x000fc80000000000 */
[----:B------:R-:W-:Y:S01]  /*0b80*/  USEL UR16, UR4, URZ, !UP0 ;  /* 0x0000003f04107287 */ /* 0x000fe2000c000000 */
[----:B------:R-:W-:Y:S01]  /*0b90*/  BAR.SYNC.DEFER_BLOCKING 0x0 ;  /* 0x0000000000007b1d */ /* 0x000fe20000010000 */
[----:B------:R-:W-:Y:S02]  /*0ba0*/  VIADD R59, R59, 0x1 ;  /* 0x000000013b3b7836 */ /* 0x000fe40000000000 */
[----:B------:R-:W-:Y:S01]  /*0bb0*/  ULEA UR4, UR16, UR22, 0xd ;  /* 0x0000001610047291 */ /* 0x000fe2000f8e683f */
[----:B------:R-:W-:Y:S02]  /*0bc0*/  IMAD.MOV.U32 R16, RZ, RZ, R23 ;  /* 0x000000ffff107224 */ /* 0x000fe400078e0017 */
[----:B------:R-:W-:Y:S01]  /*0bd0*/  ISETP.GE.AND P1, PT, R59, 0x4, PT ;  /* 0x000000043b00780c */ /* 0x000fe20003f26270 */
[----:B------:R-:W-:-:S03]  /*0be0*/  USHF.R.U32.HI UR4, URZ, 0x4, UR4 ;  /* 0x000000043f047899 */ /* 0x000fc60008011604 */
[----:B------:R-:W-:Y:S01]  /*0bf0*/  SEL R59, R59, RZ, !P1 ;  /* 0x000000ff3b3b7207 */ /* 0x000fe20004800000 */
[----:B------:R-:W-:-:S03]  /*0c00*/  ULOP3.LUT UR4, UR4, 0x3fff, URZ, 0xc0, !UPT ;  /* 0x00003fff04047892 */ /* 0x000fc6000f8ec03f */
[C---:B------:R-:W-:Y:S01]  /*0c10*/  LEA R18, R59.reuse, UR22, 0xd ;  /* 0x000000163b127c11 */ /* 0x040fe2000f8e68ff */
[----:B------:R-:W-:Y:S01]  /*0c20*/  IMAD R17, R59, 0x1000, R8 ;  /* 0x000010003b117824 */ /* 0x000fe200078e0208 */
[----:B--2---:R-:W-:Y:S01]  /*0c30*/  R2UR UR8, R11 ;  /* 0x000000000b0872ca */ /* 0x004fe200000e0000 */
[----:B------:R-:W-:Y:S01]  /*0c40*/  IMAD.MOV.U32 R11, RZ, RZ, -0x7fffffe0 ;  /* 0x80000020ff0b7424 */ /* 0x000fe200078e00ff */
[----:B------:R-:W-:Y:S01]  /*0c50*/  UMOV UR7, UR4 ;  /* 0x0000000400077c82 */ /* 0x000fe20008000000 */
[--C-:B------:R-:W-:Y:S01]  /*0c60*/  IMAD R19, R5, 0x2, R18.reuse ;  /* 0x0000000205137824 */ /* 0x100fe200078e0212 */
[----:B------:R-:W-:Y:S01]  /*0c70*/  IADD3 R14, P0, R13, UR7, RZ ;  /* 0x000000070d0e7c10 */ /* 0x000fe2000ff1e0ff */
[----:B------:R-:W-:Y:S01]  /*0c80*/  IMAD.MOV.U32 R13, RZ, RZ, R11 ;  /* 0x000000ffff0d7224 */ /* 0x000fe200078e000b */
[----:B------:R-:W-:Y:S01]  /*0c90*/  UMOV UR7, UR5 ;  /* 0x0000000500077c82 */ /* 0x000fe20008000000 */
[----:B------:R-:W-:Y:S01]  /*0ca0*/  IMAD R23, R6, 0x2, R18 ;  /* 0x0000000206177824 */ /* 0x000fe200078e0212 */
[----:B------:R-:W-:Y:S01]  /*0cb0*/  R2UR UR10, R14 ;  /* 0x000000000e0a72ca */ /* 0x000fe200000e0000 */
[----:B------:R-:W-:Y:S01]  /*0cc0*/  WARPGROUP.ARRIVE ;  /* 0x00000000000079c5 */ /* 0x000fe20000000000 */
[----:B------:R-:W-:Y:S01]  /*0cd0*/  IADD3.X R15, R13, UR7, RZ, P0, !PT ;  /* 0x000000070d0f7c10 */ /* 0x000fe200087fe4ff */
[----:B------:R-:W-:Y:S01]  /*0ce0*/  ULEA UR7, UR16, UR6, 0xc ;  /* 0x0000000610077291 */ /* 0x000fe2000f8e603f */
[----:B------:R-:W-:Y:S01]  /*0cf0*/  IMAD.MOV.U32 R13, RZ, RZ, -0x7fffffe0 ;  /* 0x80000020ff0d7424 */ /* 0x000fe200078e00ff */
[----:B------:R-:W-:Y:S01]  /*0d00*/  USHF.L.U32 UR8, UR8, 0x6, URZ ;  /* 0x0000000608087899 */ /* 0x000fe2000800063f */
[----:B------:R-:W-:Y:S01]  /*0d10*/  R2UR UR11, R15 ;  /* 0x000000000f0b72ca */ /* 0x000fe200000e0000 */
[----:B------:R-:W-:Y:S01]  /*0d20*/  USHF.R.U32.HI UR9, URZ, 0x4, UR7 ;  /* 0x000000043f097899 */ /* 0x000fe20008011607 */
[----:B------:R-:W-:Y:S01]  /*0d30*/  IMAD.MOV.U32 R14, RZ, RZ, R12 ;  /* 0x000000ffff0e7224 */ /* 0x000fe200078e000c */
[----:B------:R-:W-:Y:S01]  /*0d40*/  ULOP3.LUT UR7, UR8, 0xc0, URZ, 0xc0, !UPT ;  /* 0x000000c008077892 */ /* 0x000fe2000f8ec03f */
[----:B------:R-:W-:Y:S01]  /*0d50*/  IMAD.MOV.U32 R15, RZ, RZ, R13 ;  /* 0x000000ffff0f7224 */ /* 0x000fe200078e000d */
[----:B------:R-:W-:Y:S01]  /*0d60*/  ULOP3.LUT UR9, UR9, 0x3fff, URZ, 0xc0, !UPT ;  /* 0x00003fff09097892 */ /* 0x000fe2000f8ec03f */
[----:B------:R-:W-:Y:S01]  /*0d70*/  IMAD.MOV.U32 R18, RZ, RZ, R56 ;  /* 0x000000ffff127224 */ /* 0x000fe200078e0038 */
[----:B------:R-:W-:Y:S01]  /*0d80*/  UIADD3 UR16, UR16, 0x1, URZ ;  /* 0x0000000110107890 */ /* 0x000fe2000fffe03f */
[----:B------:R-:W-:Y:S01]  /*0d90*/  VIADD R56, R9, 0x40 ;  /* 0x0000004009387836 */ /* 0x000fe20000000000 */
[----:B------:R-:W-:-:S04]  /*0da0*/  UIADD3 UR12, UP0, UR7, UR9, URZ ;  /* 0x00000009070c7290 */ /* 0x000fc8000ff1e03f */
[----:B------:R-:W-:Y:S02]  /*0db0*/  UIADD3.X UR13, URZ, URZ, URZ, UP0, !UPT ;  /* 0x0000003f3f0d7290 */ /* 0x000fe400087fe43f */
[----:B------:R-:W-:Y:S02]  /*0dc0*/  ULOP3.LUT UR8, UR12, 0x1000000, URZ, 0xfc, !UPT ;  /* 0x010000000c087892 */ /* 0x000fe4000f8efc3f */
[----:B------:R-:W-:Y:S02]  /*0dd0*/  ULOP3.LUT UR9, UR13, 0x80000020, URZ, 0xfc, !UPT ;  /* 0x800000200d097892 */ /* 0x000fe4000f8efc3f */
[----:B------:R-:W-:-:S07]  /*0de0*/  UISETP.GE.AND UP0, UPT, UR16, 0x4, UPT ;  /* 0x000000041000788c */ /* 0x000fce000bf06270 */
[----:B------:R-:W-:Y:S01]  /*0df0*/  HGMMA.64x64x16.F32.BF16 R24, gdesc[UR8], R24 ;  /* 0x00e00000081879f0 */ /* 0x000fe20008701818 */
[----:B------:R-:W-:Y:S01]  /*0e00*/  UMOV UR8, UR4 ;  /* 0x0000000400087c82 */ /* 0x000fe20008000000 */
[----:B------:R-:W-:Y:S01]  /*0e10*/  UMOV UR9, 0x80000020 ;  /* 0x8000002000097882 */ /* 0x000fe20000000000 */
[----:B------:R-:W-:Y:S01]  /*0e20*/  IADD3 R14, P0, R14, UR8, RZ ;  /* 0x000000080e0e7c10 */ /* 0x000fe2000ff1e0ff */
[----:B------:R-:W-:Y:S01]  /*0e30*/  UMOV UR8, 0x1000002 ;  /* 0x0100000200087882 */ /* 0x000fe20000000000 */
[----:B------:R-:W-:Y:S02]  /*0e40*/  USEL UR10, UR16, URZ, !UP0 ;  /* 0x0000003f100a7287 */ /* 0x000fe4000c000000 */
[----:B------:R-:W-:Y:S01]  /*0e50*/  IADD3.X R15, R15, UR5, RZ, P0, !PT ;  /* 0x000000050f0f7c10 */ /* 0x000fe200087fe4ff */
[----:B------:R-:W-:Y:S01]  /*0e60*/  UIADD3.64 UR12, UR12, UR8, URZ ;  /* 0x000000080c0c7297 */ /* 0x000fe2000fffe03f */
[----:B------:R-:W-:Y:S01]  /*0e70*/  R2UR UR14, R14 ;  /* 0x000000000e0e72ca */ /* 0x000fe200000e0000 */
[----:B------:R-:W-:Y:S01]  /*0e80*/  ULEA UR4, UR10, UR22, 0xd ;  /* 0x000000160a047291 */ /* 0x000fe2000f8e683f */
[----:B------:R-:W-:Y:S01]  /*0e90*/  R2UR UR15, R15 ;  /* 0x000000000f0f72ca */ /* 0x000fe200000e0000 */
[----:B------:R-:W-:Y:S01]  /*0ea0*/  IMAD.MOV.U32 R14, RZ, RZ, R10 ;  /* 0x000000ffff0e7224 */ /* 0x000fe200078e000a */
[----:B------:R-:W-:Y:S01]  /*0eb0*/  UMOV UR5, URZ ;  /* 0x0000003f00057c82 */ /* 0x000fe20008000000 */
[----:B------:R-:W-:Y:S01]  /*0ec0*/  USHF.R.U32.HI UR4, URZ, 0x4, UR4 ;  /* 0x000000043f047899 */ /* 0x000fe20008011604 */
[----:B------:R-:W-:-:S03]  /*0ed0*/  IMAD.MOV.U32 R15, RZ, RZ, R11 ;  /* 0x000000ffff0f7224 */ /* 0x000fc600078e000b */
[----:B------:R-:W-:-:S07]  /*0ee0*/  ULOP3.LUT UR4, UR4, 0x3fff, URZ, 0xc0, !UPT ;  /* 0x00003fff04047892 */ /* 0x000fce000f8ec03f */
[----:B------:R-:W-:Y:S02]  /*0ef0*/  UMOV UR11, UR4 ;  /* 0x00000004000b7c82 */ /* 0x000fe40008000000 */
[----:B------:R-:W-:Y:S01]  /*0f00*/  IADD3 R14, P0, R14, UR11, RZ ;  /* 0x0000000b0e0e7c10 */ /* 0x000fe2000ff1e0ff */
[----:B------:R-:W-:-:S03]  /*0f10*/  UMOV UR11, UR5 ;  /* 0x00000005000b7c82 */ /* 0x000fc60008000000 */
[----:B------:R-:W-:Y:S01]  /*0f20*/  IADD3.X R15, R15, UR11, RZ, P0, !PT ;  /* 0x0000000b0f0f7c10 */ /* 0x000fe200087fe4ff */
[----:B------:R-:W-:Y:S01]  /*0f30*/  UMOV UR11, UR4 ;  /* 0x00000004000b7c82 */ /* 0x000fe20008000000 */
[----:B------:R-:W-:Y:S02]  /*0f40*/  ULEA UR4, UR10, UR6, 0xc ;  /* 0x000000060a047291 */ /* 0x000fe4000f8e603f */
[----:B------:R-:W-:Y:S02]  /*0f50*/  UIADD3 UR10, UR10, 0x1, URZ ;  /* 0x000000010a0a7890 */ /* 0x000fe4000fffe03f */
[----:B------:R-:W-:-:S04]  /*0f60*/  USHF.R.U32.HI UR4, URZ, 0x4, UR4 ;  /* 0x000000043f047899 */ /* 0x000fc80008011604 */
[----:B------:R-:W-:-:S04]  /*0f70*/  ULOP3.LUT UR4, UR4, 0x3fff, URZ, 0xc0, !UPT ;  /* 0x00003fff04047892 */ /* 0x000fc8000f8ec03f */
[----:B------:R-:W-:-:S04]  /*0f80*/  UIADD3 UR16, UP0, UR7, UR4, URZ ;  /* 0x0000000407107290 */ /* 0x000fc8000ff1e03f */
[----:B------:R-:W-:Y:S02]  /*0f90*/  UIADD3.X UR17, URZ, URZ, URZ, UP0, !UPT ;  /* 0x0000003f3f117290 */ /* 0x000fe400087fe43f */
[----:B------:R-:W-:-:S04]  /*0fa0*/  UISETP.GE.AND UP0, UPT, UR10, 0x4, UPT ;  /* 0x000000040a00788c */ /* 0x000fc8000bf06270 */
[----:B------:R-:W-:-:S04]  /*0fb0*/  USEL UR10, UR10, URZ, !UP0 ;  /* 0x0000003f0a0a7287 */ /* 0x000fc8000c000000 */
[----:B------:R-:W-:-:S04]  /*0fc0*/  ULEA UR4, UR10, UR22, 0xd ;  /* 0x000000160a047291 */ /* 0x000fc8000f8e683f */
[----:B------:R-:W-:-:S04]  /*0fd0*/  USHF.R.U32.HI UR4, URZ, 0x4, UR4 ;  /* 0x000000043f047899 */ /* 0x000fc80008011604 */
[----:B------:R-:W-:Y:S01]  /*0fe0*/  ULOP3.LUT UR4, UR4, 0x3fff, URZ, 0xc0, !UPT ;  /* 0x00003fff04047892 */ /* 0x000fe2000f8ec03f */
[----:B------:R-:W-:Y:S01]  /*0ff0*/  HGMMA.64x64x16.F32.BF16 R24, gdesc[UR12], R24, gsb0 ;  /* 0x00e000000c1879f0 */ /* 0x000fe20008001818 */
[----:B------:R-:W-:Y:S01]  /*1000*/  R2UR UR14, R14 ;  /* 0x000000000e0e72ca */ /* 0x000fe200000e0000 */
[----:B------:R-:W-:Y:S01]  /*1010*/  IMAD.MOV.U32 R14, RZ, RZ, R12 ;  /* 0x000000ffff0e7224 */ /* 0x000fe200078e000c */
[----:B------:R-:W-:Y:S01]  /*1020*/  R2UR UR15, R15 ;  /* 0x000000000f0f72ca */ /* 0x000fe200000e0000 */
[----:B------:R-:W-:Y:S01]  /*1030*/  IMAD.MOV.U32 R15, RZ, RZ, R13 ;  /* 0x000000ffff0f7224 */ /* 0x000fe200078e000d */
[----:B------:R-:W-:Y:S02]  /*1040*/  ULOP3.LUT UR12, UR16, 0x1000000, URZ, 0xfc, !UPT ;  /* 0x01000000100c7892 */ /* 0x000fe4000f8efc3f */
[----:B------:R-:W-:Y:S01]  /*1050*/  IADD3 R14, P0, R14, UR11, RZ ;  /* 0x0000000b0e0e7c10 */ /* 0x000fe2000ff1e0ff */
[----:B------:R-:W-:Y:S02]  /*1060*/  ULOP3.LUT UR13, UR17, 0x80000020, URZ, 0xfc, !UPT ;  /* 0x80000020110d7892 */ /* 0x000fe4000f8efc3f */
[----:B------:R-:W-:Y:S01]  /*1070*/  UIADD3.64 UR16, UR16, UR8, URZ ;  /* 0x0000000810107297 */ /* 0x000fe2000fffe03f */
[----:B------:R-:W-:Y:S01]  /*1080*/  R2UR UR18, R14 ;  /* 0x000000000e1272ca */ /* 0x000fe200000e0000 */
[----:B------:R-:W-:Y:S01]  /*1090*/  VIADD R14, R9, 0x20 ;  /* 0x00000020090e7836 */ /* 0x000fe20000000000 */
[----:B------:R-:W-:Y:S01]  /*10a0*/  IADD3.X R15, R15, UR5, RZ, P0, !PT ;  /* 0x000000050f0f7c10 */ /* 0x000fe200087fe4ff */
[----:B------:R-:W-:Y:S01]  /*10b0*/  UMOV UR11, UR4 ;  /* 0x00000004000b7c82 */ /* 0x000fe20008000000 */
[----:B------:R-:W-:-:S02]  /*10c0*/  UMOV UR5, URZ ;  /* 0x0000003f00057c82 */ /* 0x000fc40008000000 */
[----:B------:R-:W-:Y:S01]  /*10d0*/  ISETP.GE.U32.AND P0, PT, R14, 0xba0, PT ;  /* 0x00000ba00e00780c */ /* 0x000fe20003f06070 */
[----:B------:R-:W-:Y:S01]  /*10e0*/  IMAD.MOV.U32 R14, RZ, RZ, R57 ;  /* 0x000000ffff0e7224 */ /* 0x000fe200078e0039 */
[----:B------:R-:W-:Y:S01]  /*10f0*/  R2UR UR19, R15 ;  /* 0x000000000f1372ca */ /* 0x000fe200000e0000 */
[----:B------:R-:W-:Y:S01]  /*1100*/  IMAD.MOV.U32 R15, RZ, RZ, R60 ;  /* 0x000000ffff0f7224 */ /* 0x000fe200078e003c */
[----:B------:R-:W-:Y:S02]  /*1110*/  WARPGROUP.DEPBAR.LE gsb0, 0x1 ;  /* 0x00008000000079c5 */ /* 0x000fe40000010100 */
[----:B------:R-:W-:Y:S07]  /*1120*/  BAR.SYNC.DEFER_BLOCKING 0x0 ;  /* 0x0000000000007b1d */ /* 0x000fee0000010000 */
[----:B------:R-:W-:Y:S01]  /*1130*/  @!PT LDS RZ, [RZ] ;  /* 0x00000000fffff984 */ /* 0x000fe20000000800 */
[----:B------:R-:W-:Y:S01]  /*1140*/  @!PT LDS RZ, [RZ] ;  /* 0x00000000fffff984 */ /* 0x000fe20000000800 */
[----:B------:R-:W-:Y:S01]  /*1150*/  @!PT LDS RZ, [RZ] ;  /* 0x00000000fffff984 */ /* 0x000fe20000000800 */
[----:B------:R2:W-:Y:S04]  /*1160*/  LDGSTS.E.BYPASS.128 [R17], desc[UR20][R14.64], !P0 ;  /* 0x000000000e117fae */ /* 0x0005e8000c101c54 */
[----:B------:R-:W0:Y:S01]  /*1170*/  LDGDEPBAR ;  /* 0x00000000000079af */ /* 0x000e220000000000 */
[----:B--2---:R-:W-:-:S05]  /*1180*/  IMAD.MOV.U32 R17, RZ, RZ, R58 ;  /* 0x000000ffff117224 */ /* 0x004fca00078e003a */
[----:B------:R2:W-:Y:S02]  /*1190*/  LDGSTS.E.BYPASS.128 [R19], desc[UR20][R16.64], !P0 ;  /* 0x0000000010137fae */ /* 0x0005e4000c101c54 */
[----:B--2---:R-:W-:-:S05]  /*11a0*/  IMAD.MOV.U32 R19, RZ, RZ, R61 ;  /* 0x000000ffff137224 */ /* 0x004fca00078e003d */
[----:B------:R2:W-:Y:S01]  /*11b0*/  LDGSTS.E.BYPASS.128 [R23], desc[UR20][R18.64], !P0 ;  /* 0x0000000012177fae */ /* 0x0005e2000c101c54 */
[----:B------:R-:W-:-:S03]  /*11c0*/  ISETP.GE.U32.AND P0, PT, R56, 0xba0, PT ;  /* 0x00000ba03800780c */ /* 0x000fc60003f06070 */
[----:B------:R-:W0:Y:S01]  /*11d0*/  LDGDEPBAR ;  /* 0x00000000000079af */ /* 0x000e220000000000 */
[----:B--2---:R-:W-:-:S05]  /*11e0*/  VIADD R23, R59, 0x1 ;  /* 0x000000013b177836 */ /* 0x004fca0000000000 */
[----:B------:R-:W-:-:S04]  /*11f0*/  ISETP.GE.AND P1, PT, R23, 0x4, PT ;  /* 0x000000041700780c */ /* 0x000fc80003f26270 */
[----:B------:R-:W-:-:S04]  /*1200*/  SEL R23, R23, RZ, !P1 ;  /* 0x000000ff17177207 */ /* 0x000fc80004800000 */
[C---:B------:R-:W-:Y:S01]  /*1210*/  LEA R56, R23.reuse, UR22, 0xd ;  /* 0x0000001617387c11 */ /* 0x040fe2000f8e68ff */
[----:B------:R-:W-:Y:S01]  /*1220*/  IMAD R57, R23, 0x1000, R8 ;  /* 0x0000100017397824 */ /* 0x000fe200078e0208 */
[----:B------:R-:W-:-:S04]  /*1230*/  DEPBAR.LE SB0, 0x4 ;  /* 0x000081000000791a */ /* 0x000fc80000000000 */
[----:B------:R-:W-:Y:S01]  /*1240*/  BAR.SYNC.DEFER_BLOCKING 0x0 ;  /* 0x0000000000007b1d */ /* 0x000fe20000010000 */
[--C-:B------:R-:W-:Y:S02]  /*1250*/  IMAD R59, R5, 0x2, R56.reuse ;  /* 0x00000002053b7824 */ /* 0x100fe400078e0238 */
[----:B------:R-:W-:Y:S02]  /*1260*/  IMAD R61, R6, 0x2, R56 ;  /* 0x00000002063d7824 */ /* 0x000fe400078e0238 */
[----:B------:R-:W-:Y:S02]  /*1270*/  IMAD.MOV.U32 R56, RZ, RZ, R10 ;  /* 0x000000ffff387224 */ /* 0x000fe400078e000a */
[----:B------:R-:W-:-:S05]  /*1280*/  VIADD R23, R23, 0x1 ;  /* 0x0000000117177836 */ /* 0x000fca0000000000 */
[----:B------:R-:W-:-:S04]  /*1290*/  ISETP.GE.AND P1, PT, R23, 0x4, PT ;  /* 0x000000041700780c */ /* 0x000fc80003f26270 */
[----:B------:R-:W-:Y:S01]  /*12a0*/  SEL R23, R23, RZ, !P1 ;  /* 0x000000ff17177207 */ /* 0x000fe20004800000 */
[----:B------:R-:W-:-:S06]  /*12b0*/  WARPGROUP.ARRIVE ;  /* 0x00000000000079c5 */ /* 0x000fcc0000000000 */
[----:B------:R-:W-:Y:S04]  /*12c0*/  HGMMA.64x64x16.F32.BF16 R24, gdesc[UR12], R24 ;  /* 0x00e000000c1879f0 */ /* 0x000fe80008701818 */
[----:B------:R-:W-:Y:S03]  /*12d0*/  HGMMA.64x64x16.F32.BF16 R24, gdesc[UR16], R24, gsb0 ;  /* 0x00e00000101879f0 */ /* 0x000fe60008001818 */
[----:B------:R-:W-:Y:S02]  /*12e0*/  WARPGROUP.DEPBAR.LE gsb0, 0x1 ;  /* 0x00008000000079c5 */ /* 0x000fe40000010100 */
[----:B------:R-:W-:Y:S06]  /*12f0*/  BAR.SYNC.DEFER_BLOCKING 0x0 ;  /* 0x0000000000007b1d */ /* 0x000fec0000010000 */
[----:B------:R-:W-:Y:S01]  /*1300*/  @!PT LDS RZ, [RZ] ;  /* 0x00000000fffff984 */ /* 0x000fe20000000800 */
[----:B------:R-:W-:Y:S01]  /*1310*/  @!PT LDS RZ, [RZ] ;  /* 0x00000000fffff984 */ /* 0x000fe20000000800 */
[----:B------:R-:W-:Y:S01]  /*1320*/  @!PT LDS RZ, [RZ] ;  /* 0x00000000fffff984 */ /* 0x000fe20000000800 */
[----:B------:R2:W-:Y:S04]  /*1330*/  LDGSTS.E.BYPASS.128 [R57], desc[UR20][R14.64+0x40], !P0 ;  /* 0x000000400e397fae */ /* 0x0005e8000c101c54 */
[----:B------:R-:W0:Y:S04]  /*1340*/  LDGDEPBAR ;  /* 0x00000000000079af */ /* 0x000e280000000000 */
[----:B------:R3:W-:Y:S04]  /*1350*/  LDGSTS.E.BYPASS.128 [R59], desc[UR20][R16.64+0x40], !P0 ;  /* 0x00000040103b7fae */ /* 0x0007e8000c101c54 */
[----:B------:R4:W-:Y:S01]  /*1360*/  LDGSTS.E.BYPASS.128 [R61], desc[UR20][R18.64+0x40], !P0 ;  /* 0x00000040123d7fae */ /* 0x0009e2000c101c54 */
[----:B--2---:R-:W-:Y:S01]  /*1370*/  IMAD.MOV.U32 R57, RZ, RZ, R11 ;  /* 0x000000ffff397224 */ /* 0x004fe200078e000b */
[----:B------:R-:W-:Y:S01]  /*1380*/  IADD3 R56, P0, R56, UR11, RZ ;  /* 0x0000000b38387c10 */ /* 0x000fe2000ff1e0ff */
[----:B------:R-:W-:Y:S01]  /*1390*/  UMOV UR11, UR5 ;  /* 0x00000005000b7c82 */ /* 0x000fe20008000000 */
[----:B------:R-:W0:Y:S02]  /*13a0*/  LDGDEPBAR ;  /* 0x00000000000079af */ /* 0x000e240000000000 */
[----:B------:R-:W-:Y:S01]  /*13b0*/  IADD3.X R57, R57, UR11, RZ, P0, !PT ;  /* 0x0000000b39397c10 */ /* 0x000fe200087fe4ff */
[----:B------:R-:W-:Y:S01]  /*13c0*/  UMOV UR11, UR4 ;  /* 0x00000004000b7c82 */ /* 0x000fe20008000000 */
[----:B------:R-:W-:Y:S01]  /*13d0*/  ULEA UR4, UR10, UR6, 0xc ;  /* 0x000000060a047291 */ /* 0x000fe2000f8e603f */
[----:B------:R-:W-:Y:S01]  /*13e0*/  R2UR UR14, R56 ;  /* 0x00000000380e72ca */ /* 0x000fe200000e0000 */
[----:B------:R-:W-:Y:S01]  /*13f0*/  IMAD.MOV.U32 R56, RZ, RZ, R12 ;  /* 0x000000ffff387224 */ /* 0x000fe200078e000c */
[----:B------:R-:W-:Y:S01]  /*1400*/  R2UR UR15, R57 ;  /* 0x00000000390f72ca */ /* 0x000fe200000e0000 */
[----:B------:R-:W-:Y:S01]  /*1410*/  USHF.R.U32.HI UR4, URZ, 0x4, UR4 ;  /* 0x000000043f047899 */ /* 0x000fe20008011604 */
[----:B------:R-:W-:-:S02]  /*1420*/  IMAD.MOV.U32 R57, RZ, RZ, R13 ;  /* 0x000000ffff397224 */ /* 0x000fc400078e000d */
[----:B------:R-:W-:Y:S01]  /*1430*/  IADD3 R56, P0, R56, UR11, RZ ;  /* 0x0000000b38387c10 */ /* 0x000fe2000ff1e0ff */
[----:B------:R-:W-:-:S03]  /*1440*/  ULOP3.LUT UR4, UR4, 0x3fff, URZ, 0xc0, !UPT ;  /* 0x00003fff04047892 */ /* 0x000fc6000f8ec03f */
[----:B------:R-:W-:Y:S01]  /*1450*/  IADD3.X R57, R57, UR5, RZ, P0, !PT ;  /* 0x0000000539397c10 */ /* 0x000fe200087fe4ff */
[----:B------:R-:W-:Y:S01]  /*1460*/  UIADD3 UR16, UP0, UR7, UR4, URZ ;  /* 0x0000000407107290 */ /* 0x000fe2000ff1e03f */
[----:B------:R-:W-:Y:S01]  /*1470*/  R2UR UR18, R56 ;  /* 0x00000000381272ca */ /* 0x000fe200000e0000 */
[----:B------:R-:W-:Y:S01]  /*1480*/  VIADD R56, R9, 0x60 ;  /* 0x0000006009387836 */ /* 0x000fe20000000000 */
[----:B------:R-:W-:Y:S01]  /*1490*/  R2UR UR19, R57 ;  /* 0x00000000391372ca */ /* 0x000fe200000e0000 */
[----:B------:R-:W-:Y:S01]  /*14a0*/  UIADD3.X UR17, URZ, URZ, URZ, UP0, !UPT ;  /* 0x0000003f3f117290 */ /* 0x000fe200087fe43f */
[----:B------:R-:W-:Y:S01]  /*14b0*/  IMAD R57, R23, 0x1000, R8 ;  /* 0x0000100017397824 */ /* 0x000fe200078e0208 */
[----:B------:R-:W-:Y:S01]  /*14c0*/  ULOP3.LUT UR12, UR16, 0x1000000, URZ, 0xfc, !UPT ;  /* 0x01000000100c7892 */ /* 0x000fe2000f8efc3f */
[----:B------:R-:W-:Y:S01]  /*14d0*/  ISETP.GE.U32.AND P0, PT, R56, 0xba0, PT ;  /* 0x00000ba03800780c */ /* 0x000fe20003f06070 */
[----:B------:R-:W-:-:S04]  /*14e0*/  DEPBAR.LE SB0, 0x4 ;  /* 0x000081000000791a */ /* 0x000fc80000000000 */
[----:B------:R-:W-:Y:S01]  /*14f0*/  BAR.SYNC.DEFER_BLOCKING 0x0 ;  /* 0x0000000000007b1d */ /* 0x000fe20000010000 */
[----:B------:R-:W-:Y:S01]  /*1500*/  ULOP3.LUT UR13, UR17, 0x80000020, URZ, 0xfc, !UPT ;  /* 0x80000020110d7892 */ /* 0x000fe2000f8efc3f */
[C---:B------:R-:W-:Y:S01]  /*1510*/  LEA R56, R23.reuse, UR22, 0xd ;  /* 0x0000001617387c11 */ /* 0x040fe2000f8e68ff */
[----:B------:R-:W-:Y:S01]  /*1520*/  UIADD3.64 UR16, UR16, UR8, URZ ;  /* 0x0000000810107297 */ /* 0x000fe2000fffe03f */
[----:B------:R-:W-:Y:S01]  /*1530*/  VIADD R23, R23, 0x1 ;  /* 0x0000000117177836 */ /* 0x000fe20000000000 */
[----:B------:R-:W-:Y:S01]  /*1540*/  UIADD3 UR4, UR10, 0x1, URZ ;  /* 0x000000010a047890 */ /* 0x000fe2000fffe03f */
[----:B------:R-:W-:Y:S01]  /*1550*/  VIADD R9, R9, 0x80 ;  /* 0x0000008009097836 */ /* 0x000fe20000000000 */
[----:B------:R-:W-:Y:S01]  /*1560*/  UMOV UR5, URZ ;  /* 0x0000003f00057c82 */ /* 0x000fe20008000000 */
[--C-:B---3--:R-:W-:Y:S01]  /*1570*/  IMAD R59, R5, 0x2, R56.reuse ;  /* 0x00000002053b7824 */ /* 0x108fe200078e0238 */
[----:B------:R-:W-:Y:S01]  /*1580*/  UISETP.GE.AND UP0, UPT, UR4, 0x4, UPT ;  /* 0x000000040400788c */ /* 0x000fe2000bf06270 */
[----:B----4-:R-:W-:-:S02]  /*1590*/  IMAD R61, R6, 0x2, R56 ;  /* 0x00000002063d7824 */ /* 0x010fc400078e0238 */
[----:B------:R-:W-:Y:S01]  /*15a0*/  IMAD.MOV.U32 R56, RZ, RZ, R10 ;  /* 0x000000ffff387224 */ /* 0x000fe200078e000a */
[----:B------:R-:W-:-:S06]  /*15b0*/  WARPGROUP.ARRIVE ;  /* 0x00000000000079c5 */ /* 0x000fcc0000000000 */
[----:B------:R-:W-:Y:S04]  /*15c0*/  HGMMA.64x64x16.F32.BF16 R24, gdesc[UR12], R24 ;  /* 0x00e000000c1879f0 */ /* 0x000fe80008701818 */
[----:B------:R-:W-:Y:S01]  /*15d0*/  HGMMA.64x64x16.F32.BF16 R24, gdesc[UR16], R24, gsb0 ;  /* 0x00e00000101879f0 */ /* 0x000fe20008001818 */
[----:B------:R-:W-:-:S04]  /*15e0*/  USEL UR18, UR4, URZ, !UP0 ;  /* 0x0000003f04127287 */ /* 0x000fc8000c000000 */
[----:B------:R-:W-:-:S04]  /*15f0*/  ULEA UR4, UR18, UR22, 0xd ;  /* 0x0000001612047291 */ /* 0x000fc8000f8e683f */
[----:B------:R-:W-:-:S04]  /*1600*/  USHF.R.U32.HI UR4, URZ, 0x4, UR4 ;  /* 0x000000043f047899 */ /* 0x000fc80008011604 */
[----:B------:R-:W-:-:S07]  /*1610*/  ULOP3.LUT UR4, UR4, 0x3fff, URZ, 0xc0, !UPT ;  /* 0x00003fff04047892 */ /* 0x000fce000f8ec03f */
[----:B------:R-:W-:Y:S01]  /*1620*/  UMOV UR10, UR4 ;  /* 0x00000004000a7c82 */ /* 0x000fe20008000000 */
        /* <DEDUP_REMOVED lines=9> */
[----:B------:R-:W-:Y:S01]  /*16c0*/  IADD3 R56, P0, R56, UR10, RZ ;  /* 0x0000000a38387c10 */ /* 0x000fe2000ff1e0ff */
[----:B------:R-:W-:-:S02]  /*16d0*/  UMOV UR10, UR5 ;  /* 0x00000005000a7c82 */ /* 0x000fc40008000000 */
[----:B------:R-:W0:Y:S01]  /*16e0*/  LDGDEPBAR ;  /* 0x00000000000079af */ /* 0x000e220000000000 */
[----:B--2---:R-:W-:Y:S01]  /*16f0*/  IADD3.X R57, R11, UR10, RZ, P0, !PT ;  /* 0x0000000a0b397c10 */ /* 0x004fe200087fe4ff */
[----:B------:R-:W-:Y:S01]  /*1700*/  ULEA UR10, UR18, UR6, 0xc ;  /* 0x00000006120a7291 */ /* 0x000fe2000f8e603f */
[----:B------:R-:W-:Y:S01]  /*1710*/  R2UR UR14, R56 ;  /* 0x00000000380e72ca */ /* 0x000fe200000e0000 */
[----:B------:R-:W-:Y:S01]  /*1720*/  IMAD.MOV.U32 R56, RZ, RZ, R12 ;  /* 0x000000ffff387224 */ /* 0x000fe200078e000c */
[----:B------:R-:W-:Y:S01]  /*1730*/  R2UR UR15, R57 ;  /* 0x00000000390f72ca */ /* 0x000fe200000e0000 */
[----:B------:R-:W-:-:S04]  /*1740*/  USHF.R.U32.HI UR10, URZ, 0x4, UR10 ;  /* 0x000000043f0a7899 */ /* 0x000fc8000801160a */
[----:B------:R-:W-:-:S04]  /*1750*/  ULOP3.LUT UR10, UR10, 0x3fff, URZ, 0xc0, !UPT ;  /* 0x00003fff0a0a7892 */ /* 0x000fc8000f8ec03f */
[----:B------:R-:W-:-:S03]  /*1760*/  UIADD3 UR16, UP0, UR7, UR10, URZ ;  /* 0x0000000a07107290 */ /* 0x000fc6000ff1e03f */
[----:B------:R-:W-:Y:S01]  /*1770*/  UMOV UR7, UR4 ;  /* 0x0000000400077c82 */ /* 0x000fe20008000000 */
[----:B------:R-:W-:Y:S01]  /*1780*/  UIADD3.X UR17, URZ, URZ, URZ, UP0, !UPT ;  /* 0x0000003f3f117290 */ /* 0x000fe200087fe43f */
[----:B------:R-:W-:Y:S01]  /*1790*/  IADD3 R56, P0, R56, UR7, RZ ;  /* 0x0000000738387c10 */ /* 0x000fe2000ff1e0ff */
[----:B------:R-:W-:Y:S02]  /*17a0*/  ULOP3.LUT UR12, UR16, 0x1000000, URZ, 0xfc, !UPT ;  /* 0x01000000100c7892 */ /* 0x000fe4000f8efc3f */
[----:B------:R-:W-:Y:S01]  /*17b0*/  ULOP3.LUT UR13, UR17, 0x80000020, URZ, 0xfc, !UPT ;  /* 0x80000020110d7892 */ /* 0x000fe2000f8efc3f */
[----:B------:R-:W-:Y:S01]  /*17c0*/  IADD3.X R57, R13, UR5, RZ, P0, !PT ;  /* 0x000000050d397c10 */ /* 0x000fe200087fe4ff */
[----:B------:R-:W-:-:S04]  /*17d0*/  DEPBAR.LE SB0, 0x4 ;  /* 0x000081000000791a */ /* 0x000fc80000000000 */
[----:B------:R-:W-:Y:S01]  /*17e0*/  BAR.SYNC.DEFER_BLOCKING 0x0 ;  /* 0x0000000000007b1d */ /* 0x000fe20000010000 */
[----:B------:R-:W-:Y:S01]  /*17f0*/  R2UR UR10, R56 ;  /* 0x00000000380a72ca */ /* 0x000fe200000e0000 */
[----:B------:R-:W-:Y:S01]  /*1800*/  UIADD3.64 UR8, UR16, UR8, URZ ;  /* 0x0000000810087297 */ /* 0x000fe2000fffe03f */
[----:B------:R-:W-:Y:S02]  /*1810*/  R2UR UR11, R57 ;  /* 0x00000000390b72ca */ /* 0x000fe400000e0000 */
[C---:B------:R-:W-:Y:S01]  /*1820*/  ISETP.GE.AND P0, PT, R23.reuse, 0x4, PT ;  /* 0x000000041700780c */ /* 0x040fe20003f06270 */
[----:B------:R-:W-:Y:S01]  /*1830*/  UMOV UR4, UR18 ;  /* 0x0000001200047c82 */ /* 0x000fe20008000000 */
[----:B------:R-:W-:Y:S02]  /*1840*/  IADD3 R56, P1, R18, 0x100, RZ ;  /* 0x0000010012387810 */ /* 0x000fe40007f3e0ff */
[----:B---3--:R-:W-:Y:S02]  /*1850*/  SEL R59, R23, RZ, !P0 ;  /* 0x000000ff173b7207 */ /* 0x008fe40004000000 */
[----:B------:R-:W-:Y:S01]  /*1860*/  ISETP.GE.U32.AND P0, PT, R9, 0xba0, PT ;  /* 0x00000ba00900780c */ /* 0x000fe20003f06070 */
[----:B----4-:R-:W-:Y:S01]  /*1870*/  IMAD.X R61, RZ, RZ, R19, P1 ;  /* 0x000000ffff3d7224 */ /* 0x010fe200008e0613 */
[----:B------:R-:W-:-:S02]  /*1880*/  LEA R11, R59, UR22, 0xd ;  /* 0x000000163b0b7c11 */ /* 0x000fc4000f8e68ff */
[----:B------:R-:W-:-:S03]  /*1890*/  IADD3 R57, P3, R14, 0x100, RZ ;  /* 0x000001000e397810 */ /* 0x000fc60007f7e0ff */
[--C-:B------:R-:W-:Y:S02]  /*18a0*/  IMAD R13, R5, 0x2, R11.reuse ;  /* 0x00000002050d7824 */ /* 0x100fe400078e020b */
[----:B------:R-:W-:Y:S02]  /*18b0*/  IMAD R23, R6, 0x2, R11 ;  /* 0x0000000206177824 */ /* 0x000fe400078e020b */
[----:B------:R-:W-:Y:S01]  /*18c0*/  IMAD R11, R59, 0x1000, R8 ;  /* 0x000010003b0b7824 */ /* 0x000fe200078e0208 */
[----:B------:R-:W-:Y:S01]  /*18d0*/  WARPGROUP.ARRIVE ;  /* 0x00000000000079c5 */ /* 0x000fe20000000000 */
[----:B------:R-:W-:-:S05]  /*18e0*/  IMAD.X R60, RZ, RZ, R15, P3 ;  /* 0x000000ffff3c7224 */ /* 0x000fca00018e060f */
[----:B------:R-:W-:Y:S04]  /*18f0*/  HGMMA.64x64x16.F32.BF16 R24, gdesc[UR12], R24 ;  /* 0x00e000000c1879f0 */ /* 0x000fe80008701818 */
[----:B------:R-:W-:Y:S03]  /*1900*/  HGMMA.64x64x16.F32.BF16 R24, gdesc[UR8], R24, gsb0 ;  /* 0x00e00000081879f0 */ /* 0x000fe60008001818 */
[----:B------:R-:W-:Y:S02]  /*1910*/  WARPGROUP.DEPBAR.LE gsb0, 0x1 ;  /* 0x00008000000079c5 */ /* 0x000fe40000010100 */
[----:B------:R-:W-:Y:S06]  /*1920*/  BAR.SYNC.DEFER_BLOCKING 0x0 ;  /* 0x0000000000007b1d */ /* 0x000fec0000010000 */
[----:B------:R-:W-:Y:S01]  /*1930*/  @!PT LDS RZ, [RZ] ;  /* 0x00000000fffff984 */ /* 0x000fe20000000800 */
[----:B------:R-:W-:Y:S01]  /*1940*/  @!PT LDS RZ, [RZ] ;  /* 0x00000000fffff984 */ /* 0x000fe20000000800 */
[----:B------:R-:W-:Y:S01]  /*1950*/  @!PT LDS RZ, [RZ] ;  /* 0x00000000fffff984 */ /* 0x000fe20000000800 */
[----:B------:R-:W-:Y:S04]  /*1960*/  LDGSTS.E.BYPASS.128 [R11], desc[UR20][R14.64+0xc0], !P0 ;  /* 0x000000c00e0b7fae */ /* 0x000fe8000c101c54 */
[----:B------:R-:W0:Y:S04]  /*1970*/  LDGDEPBAR ;  /* 0x00000000000079af */ /* 0x000e280000000000 */
[----:B------:R-:W-:Y:S04]  /*1980*/  LDGSTS.E.BYPASS.128 [R13], desc[UR20][R16.64+0xc0], !P0 ;  /* 0x000000c0100d7fae */ /* 0x000fe8000c101c54 */
[----:B------:R2:W-:Y:S01]  /*1990*/  LDGSTS.E.BYPASS.128 [R23], desc[UR20][R18.64+0xc0], !P0 ;  /* 0x000000c012177fae */ /* 0x0005e2000c101c54 */
[----:B------:R-:W-:-:S03]  /*19a0*/  ISETP.GE.U32.AND P0, PT, R9, 0xbe0, PT ;  /* 0x00000be00900780c */ /* 0x000fc60003f06070 */
[----:B------:R-:W0:Y:S01]  /*19b0*/  LDGDEPBAR ;  /* 0x00000000000079af */ /* 0x000e220000000000 */
[----:B--2---:R-:W-:-:S05]  /*19c0*/  IADD3 R23, P2, R16, 0x100, RZ ;  /* 0x0000010010177810 */ /* 0x004fca0007f5e0ff */
[----:B------:R-:W-:-:S04]  /*19d0*/  IMAD.X R58, RZ, RZ, R17, P2 ;  /* 0x000000ffff3a7224 */ /* 0x000fc800010e0611 */
[----:B------:R-:W-:Y:S05]  /*19e0*/  @!P0 BRA `(.L_x_0) ;  /* 0xfffffff0004c8947 */ /* 0x000fea000383ffff */
[----:B------:R-:W-:Y:S02]  /*19f0*/  WARPGROUP.DEPBAR.LE gsb0, 0x0 ;  /* 0x00008000000079c5 */ /* 0x000fe40000010000 */
[----:B------:R-:W-:-:S04]  /*1a00*/  DEPBAR.LE SB0, 0x0 ;  /* 0x000080000000791a */ /* 0x000fc80000000000 */
[C---:B------:R-:W-:Y:S01]  /*1a10*/  IMAD.SHL.U32 R6, R22.reuse, 0x10, RZ ;  /* 0x0000001016067824 */ /* 0x040fe200078e00ff */
[----:B------:R-:W-:Y:S01]  /*1a20*/  SHF.R.U32.HI R5, RZ, 0x1, R2 ;  /* 0x00000001ff057819 */ /* 0x000fe20000011602 */
[----:B------:R-:W-:Y:S01]  /*1a30*/  IMAD.SHL.U32 R22, R22, 0x2, RZ ;  /* 0x0000000216167824 */ /* 0x000fe200078e00ff */
[----:B------:R-:W-:Y:S02]  /*1a40*/  F2FP.BF16.F32.PACK_AB R24, R25, R24 ;  /* 0x000000181918723e */ /* 0x000fe400000010ff */
[----:B------:R-:W-:Y:S02]  /*1a50*/  LOP3.LUT R9, R6, 0x30, RZ, 0xc0, !PT ;  /* 0x0000003006097812 */ /* 0x000fe400078ec0ff */
[----:B------:R-:W-:Y:S02]  /*1a60*/  LOP3.LUT R6, R5, 0x48, RZ, 0xc0, !PT ;  /* 0x0000004805067812 */ /* 0x000fe400078ec0ff */
[----:B------:R-:W-:Y:S02]  /*1a70*/  LOP3.LUT R9, R9, 0xf, R2, 0xf8, !PT ;  /* 0x0000000f09097812 */ /* 0x000fe400078ef802 */
[----:B------:R-:W-:-:S02]  /*1a80*/  F2FP.BF16.F32.PACK_AB R25, R27, R26 ;  /* 0x0000001a1b19723e */ /* 0x000fc400000010ff */
[----:B------:R-:W-:Y:S01]  /*1a90*/  F2FP.BF16.F32.PACK_AB R32, R33, R32 ;  /* 0x000000202120723e */ /* 0x000fe200000010ff */
[----:B------:R-:W-:Y:S01]  /*1aa0*/  IMAD R6, R9, 0x88, R6 ;  /* 0x0000008809067824 */ /* 0x000fe200078e0206 */
[----:B------:R-:W-:Y:S02]  /*1ab0*/  F2FP.BF16.F32.PACK_AB R26, R29, R28 ;  /* 0x0000001c1d1a723e */ /* 0x000fe400000010ff */
[----:B------:R-:W-:Y:S02]  /*1ac0*/  F2FP.BF16.F32.PACK_AB R27, R31, R30 ;  /* 0x0000001e1f1b723e */ /* 0x000fe400000010ff */
[----:B------:R-:W-:Y:S02]  /*1ad0*/  F2FP.BF16.F32.PACK_AB R33, R35, R34 ;  /* 0x000000222321723e */ /* 0x000fe400000010ff */
[----:B------:R-:W-:Y:S02]  /*1ae0*/  F2FP.BF16.F32.PACK_AB R40, R41, R40 ;  /* 0x000000282928723e */ /* 0x000fe400000010ff */
[----:B------:R-:W-:Y:S01]  /*1af0*/  LEA R6, R6, UR6, 0x1 ;  /* 0x0000000606067c11 */ /* 0x000fe2000f8e08ff */
[----:B------:R-:W-:Y:S01]  /*1b00*/  BAR.SYNC.DEFER_BLOCKING 0x0 ;  /* 0x0000000000007b1d */ /* 0x000fe20000010000 */
[----:B------:R-:W-:-:S02]  /*1b10*/  F2FP.BF16.F32.PACK_AB R34, R37, R36 ;  /* 0x000000242522723e */ /* 0x000fc400000010ff */
[----:B------:R-:W-:Y:S02]  /*1b20*/  F2FP.BF16.F32.PACK_AB R35, R39, R38 ;  /* 0x000000262723723e */ /* 0x000fe400000010ff */
[----:B------:R-:W-:Y:S02]  /*1b30*/  F2FP.BF16.F32.PACK_AB R41, R43, R42 ;  /* 0x0000002a2b29723e */ /* 0x000fe400000010ff */
[----:B------:R-:W-:Y:S02]  /*1b40*/  F2FP.BF16.F32.PACK_AB R48, R49, R48 ;  /* 0x000000303130723e */ /* 0x000fe400000010ff */
[----:B------:R-:W-:Y:S02]  /*1b50*/  F2FP.BF16.F32.PACK_AB R42, R45, R44 ;  /* 0x0000002c2d2a723e */ /* 0x000fe400000010ff */
[----:B------:R-:W-:Y:S02]  /*1b60*/  F2FP.BF16.F32.PACK_AB R43, R47, R46 ;  /* 0x0000002e2f2b723e */ /* 0x000fe400000010ff */
[----:B------:R-:W-:-:S02]  /*1b70*/  F2FP.BF16.F32.PACK_AB R49, R51, R50 ;  /* 0x000000323331723e */ /* 0x000fc400000010ff */
[----:B------:R-:W-:Y:S02]  /*1b80*/  F2FP.BF16.F32.PACK_AB R50, R53, R52 ;  /* 0x000000343532723e */ /* 0x000fe400000010ff */
[----:B------:R-:W-:Y:S02]  /*1b90*/  F2FP.BF16.F32.PACK_AB R51, R55, R54 ;  /* 0x000000363733723e */ /* 0x000fe400000010ff */
[----:B------:R-:W-:Y:S02]  /*1ba0*/  LOP3.LUT R21, R21, 0xe, R22, 0xf8, !PT ;  /* 0x0000000e15157812 */ /* 0x000fe400078ef816 */
[----:B------:R-:W-:Y:S02]  /*1bb0*/  LOP3.LUT R2, R4, 0x78, RZ, 0xc0, !PT ;  /* 0x0000007804027812 */ /* 0x000fe400078ec0ff */
[----:B------:R-:W-:Y:S01]  /*1bc0*/  LOP3.LUT R4, R3, 0x78, R4, 0xf8, !PT ;  /* 0x0000007803047812 */ /* 0x000fe200078ef804 */
[----:B------:R2:W-:Y:S01]  /*1bd0*/  STSM.16.M88.4 [R6], R24 ;  /* 0x0000001806007844 */ /* 0x0005e20000000200 */
[----:B------:R-:W-:Y:S01]  /*1be0*/  LOP3.LUT R3, R7, 0x10, RZ, 0xfc, !PT ;  /* 0x0000001007037812 */ /* 0x000fe200078efcff */
[----:B------:R-:W-:Y:S01]  /*1bf0*/  IMAD R2, R21, 0x88, R2 ;  /* 0x0000008815027824 */ /* 0x000fe200078e0202 */
[----:B------:R-:W-:Y:S01]  /*1c00*/  ISETP.GE.AND P0, PT, R4, 0xc00, PT ;  /* 0x00000c000400780c */ /* 0x000fe20003f06270 */
[----:B------:R-:W-:Y:S01]  /*1c10*/  STSM.16.M88.4 [R6+0x20], R32 ;  /* 0x0000202006007844 */ /* 0x000fe20000000200 */
[----:B------:R-:W3:Y:S01]  /*1c20*/  LDC.64 R20, c[0x0][0x220] ;  /* 0x00008800ff147b82 */ /* 0x000ee20000000a00 */
[C---:B------:R-:W-:Y:S01]  /*1c30*/  LOP3.LUT R5, R7.reuse, 0x20, RZ, 0xfc, !PT ;  /* 0x0000002007057812 */ /* 0x040fe200078efcff */
[----:B------:R-:W-:Y:S01]  /*1c40*/  IMAD R23, R7, 0xc00, R4 ;  /* 0x00000c0007177824 */ /* 0x000fe200078e0204 */
[----:B------:R-:W-:Y:S01]  /*1c50*/  STSM.16.M88.4 [R6+0x40], R40 ;  /* 0x0000402806007844 */ /* 0x000fe20000000200 */
[----:B------:R-:W-:-:S02]  /*1c60*/  LEA R22, R2, UR6, 0x1 ;  /* 0x0000000602167c11 */ /* 0x000fc4000f8e08ff */
[CC--:B------:R-:W-:Y:S01]  /*1c70*/  ISETP.LT.AND P3, PT, R7.reuse, R0.reuse, !P0 ;  /* 0x000000000700720c */ /* 0x0c0fe20004761270 */
[----:B------:R4:W-:Y:S01]  /*1c80*/  STSM.16.M88.4 [R6+0x60], R48 ;  /* 0x0000603006007844 */ /* 0x0009e20000000200 */
[----:B------:R-:W-:Y:S01]  /*1c90*/  LOP3.LUT R7, R7, 0x30, RZ, 0xfc, !PT ;  /* 0x0000003007077812 */ /* 0x000fe200078efcff */
[----:B------:R-:W-:Y:S01]  /*1ca0*/  BAR.SYNC.DEFER_BLOCKING 0x0 ;  /* 0x0000000000007b1d */ /* 0x000fe20000010000 */
[-C--:B------:R-:W-:Y:S01]  /*1cb0*/  ISETP.LT.AND P2, PT, R3, R0.reuse, !P0 ;  /* 0x000000000300720c */ /* 0x080fe20004741270 */
[----:B--2---:R-:W-:Y:S01]  /*1cc0*/  VIADD R25, R23, 0x18000 ;  /* 0x0001800017197836 */ /* 0x004fe20000000000 */
[-C--:B------:R-:W-:Y:S01]  /*1cd0*/  ISETP.LT.AND P1, PT, R5, R0.reuse, !P0 ;  /* 0x000000000500720c */ /* 0x080fe20004721270 */
[----:B------:R-:W-:Y:S01]  /*1ce0*/  VIADD R5, R23, 0xc000 ;  /* 0x0000c00017057836 */ /* 0x000fe20000000000 */
[----:B------:R-:W-:Y:S01]  /*1cf0*/  ISETP.LT.AND P0, PT, R7, R0, !P0 ;  /* 0x000000000700720c */ /* 0x000fe20004701270 */
[----:B---3--:R-:W-:-:S04]  /*1d00*/  IMAD.WIDE R2, R23, 0x2, R20 ;  /* 0x0000000217027825 */ /* 0x008fc800078e0214 */
[----:B------:R-:W-:-:S04]  /*1d10*/  IMAD.WIDE R4, R5, 0x2, R20 ;  /* 0x0000000205047825 */ /* 0x000fc800078e0214 */
[----:B----4-:R-:W-:Y:S01]  /*1d20*/  IMAD.WIDE R6, R25, 0x2, R20 ;  /* 0x0000000219067825 */ /* 0x010fe200078e0214 */
[----:B------:R-:W2:Y:S04]  /*1d30*/  LDS.128 R16, [R22] ;  /* 0x0000000016107984 */ /* 0x000ea80000000c00 */
[----:B------:R-:W3:Y:S04]  /*1d40*/  LDS.128 R12, [R22+0x1100] ;  /* 0x00110000160c7984 */ /* 0x000ee80000000c00 */
[----:B------:R-:W4:Y:S04]  /*1d50*/  LDS.128 R8, [R22+0x2200] ;  /* 0x0022000016087984 */ /* 0x000f280000000c00 */
[----:B--2---:R2:W-:Y:S04]  /*1d60*/  @P3 STG.E.128 desc[UR20][R2.64], R16 ;  /* 0x0000001002003986 */ /* 0x0045e8000c101d14 */
[----:B---3--:R2:W-:Y:S04]  /*1d70*/  @P2 STG.E.128 desc[UR20][R4.64], R12 ;  /* 0x0000000c04002986 */ /* 0x0085e8000c101d14 */
[----:B----4-:R2:W-:Y:S01]  /*1d80*/  @P1 STG.E.128 desc[UR20][R6.64], R8 ;  /* 0x0000000806001986 */ /* 0x0105e2000c101d14 */
[----:B------:R-:W-:Y:S05]  /*1d90*/  @!P0 EXIT ;  /* 0x000000000000894d */ /* 0x000fea0003800000 */
[----:B--2---:R-:W1:Y:S01]  /*1da0*/  LDS.128 R4, [R22+0x3300] ;  /* 0x0033000016047984 */ /* 0x004e620000000c00 */
[----:B------:R-:W-:-:S04]  /*1db0*/  VIADD R23, R23, 0x24000 ;  /* 0x0002400017177836 */ /* 0x000fc80000000000 */
[----:B------:R-:W-:-:S05]  /*1dc0*/  IMAD.WIDE R20, R23, 0x2, R20 ;  /* 0x0000000217147825 */ /* 0x000fca00078e0214 */
[----:B-1----:R-:W-:Y:S01]  /*1dd0*/  STG.E.128 desc[UR20][R20.64], R4 ;  /* 0x0000000414007986 */ /* 0x002fe2000c101d14 */
[----:B------:R-:W-:Y:S05]  /*1de0*/  EXIT ;  /* 0x000000000000794d */ /* 0x000fea0003800000 */
.L_x_1:
[----:B------:R-:W-:-:S00]  /*1df0*/  BRA `(.L_x_1) ;  /* 0xfffffffc00fc7947 */ /* 0x000fc0000383ffff */
[----:B------:R-:W-:-:S00]  /*1e00*/  NOP ;  /* 0x0000000000007918 */ /* 0x000fc00000000000 */
[----:B------:R-:W-:-:S00]  /*1e10*/  NOP ;  /* 0x0000000000007918 */ /* 0x000fc00000000000 */
[----:B------:R-:W-:-:S00]  /*1e20*/  NOP ;  /* 0x0000000000007918 */ /* 0x000fc00000000000 */
[----:B------:R-:W-:-:S00]  /*1e30*/  NOP ;  /* 0x0000000000007918 */ /* 0x000fc00000000000 */
[----:B------:R-:W-:-:S00]  /*1e40*/  NOP ;  /* 0x0000000000007918 */ /* 0x000fc00000000000 */
[----:B------:R-:W-:-:S00]  /*1e50*/  NOP ;  /* 0x0000000000007918 */ /* 0x000fc00000000000 */
[----:B------:R-:W-:-:S00]  /*1e60*/  NOP ;  /* 0x0000000000007918 */ /* 0x000fc00000000000 */
[----:B------:R-:W-:-:S00]  /*1e70*/  NOP ;  /* 0x0000000000007918 */ /* 0x000fc00000000000 */
.L_x_2:


//--------------------- .nv.shared.triton_mm      --------------------------
	.section	.nv.shared.triton_mm,"aw",@nobits
	.sectionflags	@""
	.align	16
	.zero		1024


//--------------------- .nv.constant0.triton_mm   --------------------------
	.section	.nv.constant0.triton_mm,"a",@progbits
	.sectionflags	@""
	.align	4
.nv.constant0.triton_mm:
	.zero		560
